	.target	sm_90a

	.elftype	@"ET_EXEC"


//--------------------- .note.nv.tkinfo           --------------------------
	.section	.note.nv.tkinfo,"",@"SHT_NOTE"
	.sectionflags	@"SHF_NOTE_NV_TKINFO"
	.tkinfo
        /*0018*/ 	.word	0x00000002
        /*0030*/ 	.string	""
        /*0030*/ 	.string	"ptxas"
        /*0030*/ 	.string	"Cuda compilation tools, release 13.0, V13.0.88"
        /*0030*/ 	.string	"Build cuda_13.0.r13.0/compiler.36424714_0"
        /*0030*/ 	.string	"-v  -suppress-debug-info  -lineinfo  -arch sm_90a "



//--------------------- .note.nv.cuinfo           --------------------------
	.section	.note.nv.cuinfo,"",@"SHT_NOTE"
	.sectionflags	@"SHF_NOTE_NV_CUINFO"
        /*0018*/ 	.short	0x0002
        /*001a*/ 	.short	0x005a
        /*001c*/ 	.short	0x0082
	.zero		2


//--------------------- .nv.info                  --------------------------
	.section	.nv.info,"",@"SHT_CUDA_INFO"
	.align	4


	//----- nvinfo : EIATTR_REGCOUNT
	.align		4
        /*0000*/ 	.byte	0x04, 0x2f
        /*0002*/ 	.short	(.L_1 - .L_0)
	.align		4
.L_0:
        /*0004*/ 	.word	index@(matmul_kernel)
        /*0008*/ 	.word	0x000000ff


	//----- nvinfo : EIATTR_FRAME_SIZE
	.align		4
.L_1:
        /*000c*/ 	.byte	0x04, 0x11
        /*000e*/ 	.short	(.L_3 - .L_2)
	.align		4
.L_2:
        /*0010*/ 	.word	index@(matmul_kernel)
        /*0014*/ 	.word	0x00000000


	//----- nvinfo : EIATTR_MIN_STACK_SIZE
	.align		4
.L_3:
        /*0018*/ 	.byte	0x04, 0x12
        /*001a*/ 	.short	(.L_5 - .L_4)
	.align		4
.L_4:
        /*001c*/ 	.word	index@(matmul_kernel)
        /*0020*/ 	.word	0x00000000
.L_5:


//--------------------- .nv.compat                --------------------------
	.section	.nv.compat,"",@"SHT_CUDA_COMPAT_INFO"
	.align	4
        /*0000*/ 	.byte	0x02, 0x09, 0x01, 0x00, 0x02, 0x02, 0x04, 0x00, 0x02, 0x05, 0x05, 0x00, 0x03, 0x07, 0x01, 0x01
        /*0010*/ 	.byte	0x02, 0x03, 0x00, 0x00, 0x02, 0x06, 0x01, 0x00, 0x04, 0x0b, 0x08, 0x00, 0x00, 0x00, 0x00, 0x00
        /*0020*/ 	.byte	0x00, 0x00, 0x00, 0x00


//--------------------- .nv.info.matmul_kernel    --------------------------
	.section	.nv.info.matmul_kernel,"",@"SHT_CUDA_INFO"
	.sectionflags	@""
	.align	4


	//----- nvinfo : EIATTR_CUDA_API_VERSION
	.align		4
        /*0000*/ 	.byte	0x04, 0x37
        /*0002*/ 	.short	(.L_7 - .L_6)
.L_6:
        /*0004*/ 	.word	0x00000082


	//----- nvinfo : EIATTR_KPARAM_INFO
	.align		4
.L_7:
        /*0008*/ 	.byte	0x04, 0x17
        /*000a*/ 	.short	(.L_9 - .L_8)
.L_8:
        /*000c*/ 	.word	0x00000000
        /*0010*/ 	.short	0x000d
        /*0012*/ 	.short	0x0048
        /*0014*/ 	.byte	0x00, 0xf4, 0x21, 0x00


	//----- nvinfo : EIATTR_KPARAM_INFO
	.align		4
.L_9:
        /*0018*/ 	.byte	0x04, 0x17
        /*001a*/ 	.short	(.L_11 - .L_10)
.L_10:
        /*001c*/ 	.word	0x00000000
        /*0020*/ 	.short	0x000c
        /*0022*/ 	.short	0x0040
        /*0024*/ 	.byte	0x00, 0xf4, 0x21, 0x00


	//----- nvinfo : EIATTR_KPARAM_INFO
	.align		4
.L_11:
        /*0028*/ 	.byte	0x04, 0x17
        /*002a*/ 	.short	(.L_13 - .L_12)
.L_12:
        /*002c*/ 	.word	0x00000000
        /*0030*/ 	.short	0x000b
        /*0032*/ 	.short	0x0038
        /*0034*/ 	.byte	0x00, 0xf0, 0x11, 0x00


	//----- nvinfo : EIATTR_KPARAM_INFO
	.align		4
.L_13:
        /*0038*/ 	.byte	0x04, 0x17
        /*003a*/ 	.short	(.L_15 - .L_14)
.L_14:
        /*003c*/ 	.word	0x00000000
        /*0040*/ 	.short	0x000a
        /*0042*/ 	.short	0x0034
        /*0044*/ 	.byte	0x00, 0xf0, 0x11, 0x00


	//----- nvinfo : EIATTR_KPARAM_INFO
	.align		4
.L_15:
        /*0048*/ 	.byte	0x04, 0x17
        /*004a*/ 	.short	(.L_17 - .L_16)
.L_16:
        /*004c*/ 	.word	0x00000000
        /*0050*/ 	.short	0x0009
        /*0052*/ 	.short	0x0030
        /*0054*/ 	.byte	0x00, 0xf0, 0x11, 0x00


	//----- nvinfo : EIATTR_KPARAM_INFO
	.align		4
.L_17:
        /*0058*/ 	.byte	0x04, 0x17
        /*005a*/ 	.short	(.L_19 - .L_18)
.L_18:
        /*005c*/ 	.word	0x00000000
        /*0060*/ 	.short	0x0008
        /*0062*/ 	.short	0x002c
        /*0064*/ 	.byte	0x00, 0xf0, 0x11, 0x00


	//----- nvinfo : EIATTR_KPARAM_INFO
	.align		4
.L_19:
        /*0068*/ 	.byte	0x04, 0x17
        /*006a*/ 	.short	(.L_21 - .L_20)
.L_20:
        /*006c*/ 	.word	0x00000000
        /*0070*/ 	.short	0x0007
        /*0072*/ 	.short	0x0028
        /*0074*/ 	.byte	0x00, 0xf0, 0x11, 0x00


	//----- nvinfo : EIATTR_KPARAM_INFO
	.align		4
.L_21:
        /*0078*/ 	.byte	0x04, 0x17
        /*007a*/ 	.short	(.L_23 - .L_22)
.L_22:
        /*007c*/ 	.word	0x00000000
        /*0080*/ 	.short	0x0006
        /*0082*/ 	.short	0x0024
        /*0084*/ 	.byte	0x00, 0xf0, 0x11, 0x00


	//----- nvinfo : EIATTR_KPARAM_INFO
	.align		4
.L_23:
        /*0088*/ 	.byte	0x04, 0x17
        /*008a*/ 	.short	(.L_25 - .L_24)
.L_24:
        /*008c*/ 	.word	0x00000000
        /*0090*/ 	.short	0x0005
        /*0092*/ 	.short	0x0020
        /*0094*/ 	.byte	0x00, 0xf0, 0x11, 0x00


	//----- nvinfo : EIATTR_KPARAM_INFO
	.align		4
.L_25:
        /*0098*/ 	.byte	0x04, 0x17
        /*009a*/ 	.short	(.L_27 - .L_26)
.L_26:
        /*009c*/ 	.word	0x00000000
        /*00a0*/ 	.short	0x0004
        /*00a2*/ 	.short	0x001c
        /*00a4*/ 	.byte	0x00, 0xf0, 0x11, 0x00


	//----- nvinfo : EIATTR_KPARAM_INFO
	.align		4
.L_27:
        /*00a8*/ 	.byte	0x04, 0x17
        /*00aa*/ 	.short	(.L_29 - .L_28)
.L_28:
        /*00ac*/ 	.word	0x00000000
        /*00b0*/ 	.short	0x0003
        /*00b2*/ 	.short	0x0018
        /*00b4*/ 	.byte	0x00, 0xf0, 0x11, 0x00


	//----- nvinfo : EIATTR_KPARAM_INFO
	.align		4
.L_29:
        /*00b8*/ 	.byte	0x04, 0x17
        /*00ba*/ 	.short	(.L_31 - .L_30)
.L_30:
        /*00bc*/ 	.word	0x00000000
        /*00c0*/ 	.short	0x0002
        /*00c2*/ 	.short	0x0010
        /*00c4*/ 	.byte	0x00, 0xf4, 0x21, 0x00


	//----- nvinfo : EIATTR_KPARAM_INFO
	.align		4
.L_31:
        /*00c8*/ 	.byte	0x04, 0x17
        /*00ca*/ 	.short	(.L_33 - .L_32)
.L_32:
        /*00cc*/ 	.word	0x00000000
        /*00d0*/ 	.short	0x0001
        /*00d2*/ 	.short	0x0008
        /*00d4*/ 	.byte	0x00, 0xf4, 0x21, 0x00


	//----- nvinfo : EIATTR_KPARAM_INFO
	.align		4
.L_33:
        /*00d8*/ 	.byte	0x04, 0x17
        /*00da*/ 	.short	(.L_35 - .L_34)
.L_34:
        /*00dc*/ 	.word	0x00000000
        /*00e0*/ 	.short	0x0000
        /*00e2*/ 	.short	0x0000
        /*00e4*/ 	.byte	0x00, 0xf4, 0x21, 0x00


	//----- nvinfo : EIATTR_SPARSE_MMA_MASK
	.align		4
.L_35:
        /*00e8*/ 	.byte	0x03, 0x50
        /*00ea*/ 	.short	0x0000


	//----- nvinfo : EIATTR_MAXREG_COUNT
	.align		4
        /*00ec*/ 	.byte	0x03, 0x1b
        /*00ee*/ 	.short	0x00ff


	//----- nvinfo : EIATTR_NUM_BARRIERS
	.align		4
        /*00f0*/ 	.byte	0x02, 0x4c
        /*00f2*/ 	.byte	0x01
	.zero		1


	//----- nvinfo : EIATTR_MERCURY_ISA_VERSION
	.align		4
        /*00f4*/ 	.byte	0x03, 0x5f
        /*00f6*/ 	.short	0x0101


	//----- nvinfo : EIATTR_EXIT_INSTR_OFFSETS
	.align		4
        /*00f8*/ 	.byte	0x04, 0x1c
        /*00fa*/ 	.short	(.L_37 - .L_36)


	//   ....[0]....
.L_36:
        /*00fc*/ 	.word	0x00005a30


	//   ....[1]....
        /*0100*/ 	.word	0x00005a50


	//----- nvinfo : EIATTR_REQNTID
	.align		4
.L_37:
        /*0104*/ 	.byte	0x04, 0x10
        /*0106*/ 	.short	(.L_39 - .L_38)
.L_38:
        /*0108*/ 	.word	0x00000100
        /*010c*/ 	.word	0x00000001
        /*0110*/ 	.word	0x00000001


	//----- nvinfo : EIATTR_CBANK_PARAM_SIZE
	.align		4
.L_39:
        /*0114*/ 	.byte	0x03, 0x19
        /*0116*/ 	.short	0x0050


	//----- nvinfo : EIATTR_PARAM_CBANK
	.align		4
        /*0118*/ 	.byte	0x04, 0x0a
        /*011a*/ 	.short	(.L_41 - .L_40)
	.align		4
.L_40:
        /*011c*/ 	.word	index@(.nv.constant0.matmul_kernel)
        /*0120*/ 	.short	0x0210
        /*0122*/ 	.short	0x0050


	//----- nvinfo : EIATTR_SW_WAR
	.align		4
.L_41:
        /*0124*/ 	.byte	0x04, 0x36
        /*0126*/ 	.short	(.L_43 - .L_42)
.L_42:
        /*0128*/ 	.word	0x00000008
.L_43:


//--------------------- .nv.callgraph             --------------------------
	.section	.nv.callgraph,"",@"SHT_CUDA_CALLGRAPH"
	.align	4
	.sectionentsize	8
	.align		4
        /*0000*/ 	.word	0x00000000
	.align		4
        /*0004*/ 	.word	0xffffffff
	.align		4
        /*0008*/ 	.word	0x00000000
	.align		4
        /*000c*/ 	.word	0xfffffffe
	.align		4
        /*0010*/ 	.word	0x00000000
	.align		4
        /*0014*/ 	.word	0xfffffffd
	.align		4
        /*0018*/ 	.word	0x00000000
	.align		4
        /*001c*/ 	.word	0xfffffffc


//--------------------- .text.matmul_kernel       --------------------------
	.section	.text.matmul_kernel,"ax",@progbits
	.align	128
        .global         matmul_kernel
        .type           matmul_kernel,@function
        .size           matmul_kernel,(.L_x_4 - matmul_kernel)
        .other          matmul_kernel,@"STO_CUDA_ENTRY STV_DEFAULT"
matmul_kernel:
.text.matmul_kernel:
[----:B------:R-:W0:Y:S08]  /*0000*/  LDC R1, c[0x0][0x28] ;  /* 0x00000a00ff017b82 */ /* 0x000e300000000800 */
[----:B------:R-:W1:Y:S01]  /*0010*/  LDC.64 R36, c[0x0][0x228] ;  /* 0x00008a00ff247b82 */ /* 0x000e620000000a00 */
[----:B------:R-:W2:Y:S01]  /*0020*/  S2R R5, SR_CTAID.X ;  /* 0x0000000000057919 */ /* 0x000ea20000002500 */
[----:B------:R-:W-:Y:S01]  /*0030*/  UMOV UR4, 0x400 ;  /* 0x0000040000047882 */ /* 0x000fe20000000000 */
[----:B------:R-:W-:Y:S01]  /*0040*/  ULDC.64 UR16, c[0x0][0x208] ;  /* 0x0000820000107ab9 */ /* 0x000fe20000000a00 */
[----:B------:R-:W-:-:S04]  /*0050*/  ULDC UR13, c[0x0][0x230] ;  /* 0x00008c00000d7ab9 */ /* 0x000fc80000000800 */
[----:B------:R-:W3:Y:S08]  /*0060*/  LDC R96, c[0x0][0x230] ;  /* 0x00008c00ff607b82 */ /* 0x000ef00000000800 */
[----:B------:R-:W4:Y:S01]  /*0070*/  S2UR UR12, SR_CgaCtaId ;  /* 0x00000000000c79c3 */ /* 0x000f220000008800 */
[----:B-1----:R-:W-:-:S05]  /*0080*/  VIADD R0, R37, 0x7f ;  /* 0x0000007f25007836 */ /* 0x002fca0000000000 */
[----:B------:R-:W-:Y:S01]  /*0090*/  SHF.R.S32.HI R3, RZ, 0x1f, R0 ;  /* 0x0000001fff037819 */ /* 0x000fe20000011400 */
[----:B---3--:R-:W-:-:S03]  /*00a0*/  VIADD R96, R96, 0x3f ;  /* 0x0000003f60607836 */ /* 0x008fc60000000000 */
[----:B------:R-:W-:Y:S02]  /*00b0*/  LEA.HI R3, R3, R0, RZ, 0x7 ;  /* 0x0000000003037211 */ /* 0x000fe400078f38ff */
[----:B--2---:R-:W-:Y:S02]  /*00c0*/  IABS R8, R5 ;  /* 0x0000000500087213 */ /* 0x004fe40000000000 */
[----:B------:R-:W-:Y:S01]  /*00d0*/  SHF.R.S32.HI R3, RZ, 0x7, R3 ;  /* 0x00000007ff037819 */ /* 0x000fe20000011403 */
[----:B----4-:R-:W-:-:S04]  /*00e0*/  ULEA UR12, UR12, UR4, 0x18 ;  /* 0x000000040c0c7291 */ /* 0x010fc8000f8ec03f */
[----:B------:R-:W-:-:S05]  /*00f0*/  IMAD.SHL.U32 R4, R3, 0x8, RZ ;  /* 0x0000000803047824 */ /* 0x000fca00078e00ff */
[-C--:B------:R-:W-:Y:S02]  /*0100*/  IABS R7, R4.reuse ;  /* 0x0000000400077213 */ /* 0x080fe40000000000 */
[----:B------:R-:W-:Y:S02]  /*0110*/  IABS R10, R4 ;  /* 0x00000004000a7213 */ /* 0x000fe40000000000 */
[----:B------:R-:W1:Y:S08]  /*0120*/  I2F.RP R0, R7 ;  /* 0x0000000700007306 */ /* 0x000e700000209400 */
[----:B-1----:R-:W1:Y:S02]  /*0130*/  MUFU.RCP R0, R0 ;  /* 0x0000000000007308 */ /* 0x002e640000001000 */
[----:B-1----:R-:W-:-:S02]  /*0140*/  VIADD R2, R0, 0xffffffe ;  /* 0x0ffffffe00027836 */ /* 0x002fc40000000000 */
[----:B------:R-:W-:-:S04]  /*0150*/  IMAD.MOV R0, RZ, RZ, -R10 ;  /* 0x000000ffff007224 */ /* 0x000fc800078e0a0a */
[----:B------:R1:W2:Y:S02]  /*0160*/  F2I.FTZ.U32.TRUNC.NTZ R3, R2 ;  /* 0x0000000200037305 */ /* 0x0002a4000021f000 */
[----:B-1----:R-:W-:Y:S02]  /*0170*/  IMAD.MOV.U32 R2, RZ, RZ, RZ ;  /* 0x000000ffff027224 */ /* 0x002fe400078e00ff */
[----:B--2---:R-:W-:-:S04]  /*0180*/  IMAD.MOV R6, RZ, RZ, -R3 ;  /* 0x000000ffff067224 */ /* 0x004fc800078e0a03 */
[----:B------:R-:W-:Y:S02]  /*0190*/  IMAD R9, R6, R7, RZ ;  /* 0x0000000706097224 */ /* 0x000fe400078e02ff */
[----:B------:R-:W-:Y:S02]  /*01a0*/  IMAD.MOV.U32 R6, RZ, RZ, R8 ;  /* 0x000000ffff067224 */ /* 0x000fe400078e0008 */
[----:B------:R-:W-:-:S06]  /*01b0*/  IMAD.HI.U32 R3, R3, R9, R2 ;  /* 0x0000000903037227 */ /* 0x000fcc00078e0002 */
[----:B------:R-:W-:-:S04]  /*01c0*/  IMAD.HI.U32 R3, R3, R6, RZ ;  /* 0x0000000603037227 */ /* 0x000fc800078e00ff */
[----:B------:R-:W-:-:S05]  /*01d0*/  IMAD R0, R3, R0, R6 ;  /* 0x0000000003007224 */ /* 0x000fca00078e0206 */
[----:B------:R-:W-:-:S13]  /*01e0*/  ISETP.GT.U32.AND P1, PT, R7, R0, PT ;  /* 0x000000000700720c */ /* 0x000fda0003f24070 */
[----:B------:R-:W-:Y:S02]  /*01f0*/  @!P1 IMAD.IADD R0, R0, 0x1, -R7 ;  /* 0x0000000100009824 */ /* 0x000fe400078e0a07 */
[----:B------:R-:W-:Y:S01]  /*0200*/  @!P1 VIADD R3, R3, 0x1 ;  /* 0x0000000103039836 */ /* 0x000fe20000000000 */
[----:B------:R-:W-:Y:S02]  /*0210*/  ISETP.NE.AND P1, PT, R4, RZ, PT ;  /* 0x000000ff0400720c */ /* 0x000fe40003f25270 */
[----:B------:R-:W-:Y:S02]  /*0220*/  ISETP.GE.U32.AND P0, PT, R0, R7, PT ;  /* 0x000000070000720c */ /* 0x000fe40003f06070 */
[----:B------:R-:W-:-:S04]  /*0230*/  LOP3.LUT R0, R5, R4, RZ, 0x3c, !PT ;  /* 0x0000000405007212 */ /* 0x000fc800078e3cff */
[----:B------:R-:W-:Y:S01]  /*0240*/  ISETP.GE.AND P2, PT, R0, RZ, PT ;  /* 0x000000ff0000720c */ /* 0x000fe20003f46270 */
[----:B------:R-:W-:-:S06]  /*0250*/  VIADD R0, R36, 0x3f ;  /* 0x0000003f24007836 */ /* 0x000fcc0000000000 */
[----:B------:R-:W-:-:S04]  /*0260*/  @P0 VIADD R3, R3, 0x1 ;  /* 0x0000000103030836 */ /* 0x000fc80000000000 */
[----:B------:R-:W-:Y:S01]  /*0270*/  IMAD.MOV.U32 R2, RZ, RZ, R3 ;  /* 0x000000ffff027224 */ /* 0x000fe200078e0003 */
[----:B------:R-:W-:-:S03]  /*0280*/  SHF.R.S32.HI R3, RZ, 0x1f, R0 ;  /* 0x0000001fff037819 */ /* 0x000fc60000011400 */
[----:B------:R-:W-:Y:S01]  /*0290*/  @!P2 IMAD.MOV R2, RZ, RZ, -R2 ;  /* 0x000000ffff02a224 */ /* 0x000fe200078e0a02 */
[----:B------:R-:W-:Y:S02]  /*02a0*/  @!P1 LOP3.LUT R2, RZ, R4, RZ, 0x33, !PT ;  /* 0x00000004ff029212 */ /* 0x000fe400078e33ff */
[----:B------:R-:W-:-:S03]  /*02b0*/  LEA.HI R3, R3, R0, RZ, 0x6 ;  /* 0x0000000003037211 */ /* 0x000fc600078f30ff */
[----:B------:R-:W-:Y:S02]  /*02c0*/  IMAD.SHL.U32 R25, R2, 0x8, RZ ;  /* 0x0000000802197824 */ /* 0x000fe400078e00ff */
[----:B------:R-:W-:-:S03]  /*02d0*/  IMAD.MOV R2, RZ, RZ, -R2 ;  /* 0x000000ffff027224 */ /* 0x000fc600078e0a02 */
[----:B------:R-:W-:Y:S01]  /*02e0*/  LEA.HI.SX32 R3, R3, -R25, 0x1a ;  /* 0x8000001903037211 */ /* 0x000fe200078fd2ff */
[----:B------:R-:W-:-:S03]  /*02f0*/  IMAD R6, R4, R2, R5 ;  /* 0x0000000204067224 */ /* 0x000fc600078e0205 */
[----:B------:R-:W-:Y:S02]  /*0300*/  VIMNMX R11, R3, 0x8, PT ;  /* 0x00000008030b7848 */ /* 0x000fe40003fe0100 */
[----:B------:R-:W-:Y:S02]  /*0310*/  IABS R9, R6 ;  /* 0x0000000600097213 */ /* 0x000fe40000000000 */
[-C--:B------:R-:W-:Y:S02]  /*0320*/  IABS R7, R11.reuse ;  /* 0x0000000b00077213 */ /* 0x080fe40000000000 */
[----:B------:R-:W-:Y:S02]  /*0330*/  IABS R4, R11 ;  /* 0x0000000b00047213 */ /* 0x000fe40000000000 */
[----:B------:R-:W1:Y:S08]  /*0340*/  I2F.RP R0, R7 ;  /* 0x0000000700007306 */ /* 0x000e700000209400 */
[----:B-1----:R-:W1:Y:S02]  /*0350*/  MUFU.RCP R0, R0 ;  /* 0x0000000000007308 */ /* 0x002e640000001000 */
[----:B-1----:R-:W-:-:S02]  /*0360*/  VIADD R3, R0, 0xffffffe ;  /* 0x0ffffffe00037836 */ /* 0x002fc40000000000 */
[----:B------:R-:W-:-:S04]  /*0370*/  IMAD.MOV R0, RZ, RZ, -R4 ;  /* 0x000000ffff007224 */ /* 0x000fc800078e0a04 */
[----:B------:R-:W1:Y:S02]  /*0380*/  F2I.FTZ.U32.TRUNC.NTZ R3, R3 ;  /* 0x0000000300037305 */ /* 0x000e64000021f000 */
[----:B-1----:R-:W-:-:S04]  /*0390*/  IMAD.MOV R8, RZ, RZ, -R3 ;  /* 0x000000ffff087224 */ /* 0x002fc800078e0a03 */
[----:B------:R-:W-:-:S04]  /*03a0*/  IMAD.MOV.U32 R2, RZ, RZ, R8 ;  /* 0x000000ffff027224 */ /* 0x000fc800078e0008 */
[----:B------:R-:W-:Y:S02]  /*03b0*/  IMAD R5, R2, R7, RZ ;  /* 0x0000000702057224 */ /* 0x000fe400078e02ff */
[----:B------:R-:W-:-:S04]  /*03c0*/  IMAD.MOV.U32 R2, RZ, RZ, RZ ;  /* 0x000000ffff027224 */ /* 0x000fc800078e00ff */
[----:B------:R-:W-:Y:S01]  /*03d0*/  IMAD.HI.U32 R2, R3, R5, R2 ;  /* 0x0000000503027227 */ /* 0x000fe200078e0002 */
[----:B------:R-:W-:-:S04]  /*03e0*/  LOP3.LUT R3, R6, R11, RZ, 0x3c, !PT ;  /* 0x0000000b06037212 */ /* 0x000fc800078e3cff */
[----:B------:R-:W-:Y:S01]  /*03f0*/  ISETP.GE.AND P2, PT, R3, RZ, PT ;  /* 0x000000ff0300720c */ /* 0x000fe20003f46270 */
[----:B------:R-:W-:-:S04]  /*0400*/  IMAD.HI.U32 R2, R2, R9, RZ ;  /* 0x0000000902027227 */ /* 0x000fc800078e00ff */
[----:B------:R-:W-:-:S05]  /*0410*/  IMAD R0, R2, R0, R9 ;  /* 0x0000000002007224 */ /* 0x000fca00078e0209 */
[----:B------:R-:W-:-:S13]  /*0420*/  ISETP.GT.U32.AND P1, PT, R7, R0, PT ;  /* 0x000000000700720c */ /* 0x000fda0003f24070 */
[----:B------:R-:W-:Y:S02]  /*0430*/  @!P1 IMAD.IADD R0, R0, 0x1, -R7 ;  /* 0x0000000100009824 */ /* 0x000fe400078e0a07 */
[----:B------:R-:W-:Y:S01]  /*0440*/  @!P1 VIADD R2, R2, 0x1 ;  /* 0x0000000102029836 */ /* 0x000fe20000000000 */
[----:B------:R-:W-:Y:S02]  /*0450*/  ISETP.NE.AND P1, PT, R11, RZ, PT ;  /* 0x000000ff0b00720c */ /* 0x000fe40003f25270 */
[----:B------:R-:W-:Y:S02]  /*0460*/  ISETP.GE.U32.AND P0, PT, R0, R7, PT ;  /* 0x000000070000720c */ /* 0x000fe40003f06070 */
[----:B------:R-:W1:Y:S11]  /*0470*/  S2R R0, SR_TID.X ;  /* 0x0000000000007919 */ /* 0x000e760000002100 */
[----:B------:R-:W-:Y:S01]  /*0480*/  @P0 VIADD R2, R2, 0x1 ;  /* 0x0000000102020836 */ /* 0x000fe20000000000 */
[----:B------:R-:W-:-:S03]  /*0490*/  ISETP.GT.AND P0, PT, R96, 0x3f, PT ;  /* 0x0000003f6000780c */ /* 0x000fc60003f04270 */
[----:B------:R-:W-:-:S04]  /*04a0*/  IMAD.MOV.U32 R4, RZ, RZ, R2 ;  /* 0x000000ffff047224 */ /* 0x000fc800078e0002 */
[----:B------:R-:W-:Y:S01]  /*04b0*/  @!P2 IMAD.MOV R4, RZ, RZ, -R4 ;  /* 0x000000ffff04a224 */ /* 0x000fe200078e0a04 */
[----:B------:R-:W-:-:S05]  /*04c0*/  @!P1 LOP3.LUT R4, RZ, R11, RZ, 0x33, !PT ;  /* 0x0000000bff049212 */ /* 0x000fca00078e33ff */
[----:B------:R-:W-:Y:S02]  /*04d0*/  IMAD.MOV R2, RZ, RZ, -R4 ;  /* 0x000000ffff027224 */ /* 0x000fe400078e0a04 */
[----:B------:R-:W-:Y:S02]  /*04e0*/  IMAD.SHL.U32 R20, R4, 0x80, RZ ;  /* 0x0000008004147824 */ /* 0x000fe400078e00ff */
[----:B------:R-:W-:Y:S01]  /*04f0*/  IMAD R2, R11, R2, R6 ;  /* 0x000000020b027224 */ /* 0x000fe200078e0206 */
[----:B-1----:R-:W-:-:S03]  /*0500*/  SHF.R.U32.HI R3, RZ, 0x6, R0 ;  /* 0x00000006ff037819 */ /* 0x002fc60000011600 */
[----:B------:R-:W-:Y:S01]  /*0510*/  IMAD.IADD R25, R25, 0x1, R2 ;  /* 0x0000000119197824 */ /* 0x000fe200078e0202 */
[C---:B------:R-:W-:Y:S02]  /*0520*/  LEA.HI R92, R0.reuse, 0xc, RZ, 0x1a ;  /* 0x0000000c005c7811 */ /* 0x040fe400078fd0ff */
[----:B------:R-:W-:Y:S02]  /*0530*/  SGXT.U32 R3, R3, 0x2 ;  /* 0x000000020303781a */ /* 0x000fe40000000000 */
[----:B------:R-:W-:Y:S01]  /*0540*/  LEA.HI R93, R0, 0x1c, RZ, 0x1a ;  /* 0x0000001c005d7811 */ /* 0x000fe200078fd0ff */
[----:B------:R-:W-:Y:S01]  /*0550*/  IMAD.IADD R7, R20, 0x1, R92 ;  /* 0x0000000114077824 */ /* 0x000fe200078e025c */
[C---:B------:R-:W-:Y:S02]  /*0560*/  LEA.HI R94, R0.reuse, 0x2c, RZ, 0x1a ;  /* 0x0000002c005e7811 */ /* 0x040fe400078fd0ff */
[----:B------:R-:W-:Y:S01]  /*0570*/  LEA.HI R95, R0, 0x3c, RZ, 0x1a ;  /* 0x0000003c005f7811 */ /* 0x000fe200078fd0ff */
[----:B------:R-:W-:Y:S01]  /*0580*/  IMAD.IADD R11, R20, 0x1, R93 ;  /* 0x00000001140b7824 */ /* 0x000fe200078e025d */
[----:B------:R-:W-:Y:S01]  /*0590*/  LEA.HI R23, R0, R20, RZ, 0x1a ;  /* 0x0000001400177211 */ /* 0x000fe200078fd0ff */
[----:B------:R-:W-:Y:S01]  /*05a0*/  IMAD.IADD R15, R20, 0x1, R94 ;  /* 0x00000001140f7824 */ /* 0x000fe200078e025e */
[----:B------:R-:W-:Y:S01]  /*05b0*/  LOP3.LUT R2, R0, 0x3f, RZ, 0xc0, !PT ;  /* 0x0000003f00027812 */ /* 0x000fe200078ec0ff */
[C---:B------:R-:W-:Y:S01]  /*05c0*/  IMAD.IADD R19, R20.reuse, 0x1, R95 ;  /* 0x0000000114137824 */ /* 0x040fe200078e025f */
[C---:B------:R-:W-:Y:S01]  /*05d0*/  LOP3.LUT R4, R20.reuse, R3, RZ, 0xfc, !PT ;  /* 0x0000000314047212 */ /* 0x040fe200078efcff */
[C---:B------:R-:W-:Y:S01]  /*05e0*/  VIADD R21, R23.reuse, 0x5c ;  /* 0x0000005c17157836 */ /* 0x040fe20000000000 */
[C-C-:B------:R-:W-:Y:S01]  /*05f0*/  LOP3.LUT R5, R20.reuse, 0x4, R3.reuse, 0xfe, !PT ;  /* 0x0000000414057812 */ /* 0x140fe200078efe03 */
[----:B------:R-:W-:Y:S01]  /*0600*/  VIADD R22, R23, 0x6c ;  /* 0x0000006c17167836 */ /* 0x000fe20000000000 */
[C-C-:B------:R-:W-:Y:S01]  /*0610*/  LOP3.LUT R6, R20.reuse, 0x8, R3.reuse, 0xfe, !PT ;  /* 0x0000000814067812 */ /* 0x140fe200078efe03 */
[----:B------:R-:W-:Y:S01]  /*0620*/  IMAD R68, R25, 0x40, R2 ;  /* 0x0000004019447824 */ /* 0x000fe200078e0202 */
[----:B------:R-:W-:-:S02]  /*0630*/  LOP3.LUT R8, R20, 0x10, R3, 0xfe, !PT ;  /* 0x0000001014087812 */ /* 0x000fc400078efe03 */
[C-C-:B------:R-:W-:Y:S02]  /*0640*/  LOP3.LUT R9, R20.reuse, 0x14, R3.reuse, 0xfe, !PT ;  /* 0x0000001414097812 */ /* 0x140fe400078efe03 */
[C-C-:B------:R-:W-:Y:S02]  /*0650*/  LOP3.LUT R10, R20.reuse, 0x18, R3.reuse, 0xfe, !PT ;  /* 0x00000018140a7812 */ /* 0x140fe400078efe03 */
[C-C-:B------:R-:W-:Y:S02]  /*0660*/  LOP3.LUT R12, R20.reuse, 0x20, R3.reuse, 0xfe, !PT ;  /* 0x00000020140c7812 */ /* 0x140fe400078efe03 */
[C-C-:B------:R-:W-:Y:S02]  /*0670*/  LOP3.LUT R13, R20.reuse, 0x24, R3.reuse, 0xfe, !PT ;  /* 0x00000024140d7812 */ /* 0x140fe400078efe03 */
[C-C-:B------:R-:W-:Y:S02]  /*0680*/  LOP3.LUT R14, R20.reuse, 0x28, R3.reuse, 0xfe, !PT ;  /* 0x00000028140e7812 */ /* 0x140fe400078efe03 */
[----:B------:R-:W-:-:S02]  /*0690*/  LOP3.LUT R16, R20, 0x30, R3, 0xfe, !PT ;  /* 0x0000003014107812 */ /* 0x000fc400078efe03 */
[C-C-:B------:R-:W-:Y:S02]  /*06a0*/  LOP3.LUT R17, R20.reuse, 0x34, R3.reuse, 0xfe, !PT ;  /* 0x0000003414117812 */ /* 0x140fe400078efe03 */
[----:B------:R-:W-:Y:S01]  /*06b0*/  LOP3.LUT R18, R20, 0x38, R3, 0xfe, !PT ;  /* 0x0000003814127812 */ /* 0x000fe200078efe03 */
[----:B------:R-:W-:Y:S01]  /*06c0*/  VIADD R20, R23, 0x4c ;  /* 0x0000004c17147836 */ /* 0x000fe20000000000 */
[----:B------:R-:W-:Y:S01]  /*06d0*/  LOP3.LUT R81, R3, 0x4, RZ, 0xfc, !PT ;  /* 0x0000000403517812 */ /* 0x000fe200078efcff */
[----:B------:R-:W-:Y:S01]  /*06e0*/  VIADD R23, R23, 0x7c ;  /* 0x0000007c17177836 */ /* 0x000fe20000000000 */
[C---:B------:R-:W-:Y:S02]  /*06f0*/  LOP3.LUT R82, R3.reuse, 0x8, RZ, 0xfc, !PT ;  /* 0x0000000803527812 */ /* 0x040fe400078efcff */
[C---:B------:R-:W-:Y:S02]  /*0700*/  LOP3.LUT R83, R3.reuse, 0x10, RZ, 0xfc, !PT ;  /* 0x0000001003537812 */ /* 0x040fe400078efcff */
[----:B------:R-:W-:-:S02]  /*0710*/  LOP3.LUT R84, R3, 0x14, RZ, 0xfc, !PT ;  /* 0x0000001403547812 */ /* 0x000fc400078efcff */
[C---:B------:R-:W-:Y:S02]  /*0720*/  LOP3.LUT R85, R3.reuse, 0x18, RZ, 0xfc, !PT ;  /* 0x0000001803557812 */ /* 0x040fe400078efcff */
[C---:B------:R-:W-:Y:S02]  /*0730*/  LOP3.LUT R86, R3.reuse, 0x20, RZ, 0xfc, !PT ;  /* 0x0000002003567812 */ /* 0x040fe400078efcff */
[C---:B------:R-:W-:Y:S02]  /*0740*/  LOP3.LUT R87, R3.reuse, 0x24, RZ, 0xfc, !PT ;  /* 0x0000002403577812 */ /* 0x040fe400078efcff */
[C---:B------:R-:W-:Y:S02]  /*0750*/  LOP3.LUT R88, R3.reuse, 0x28, RZ, 0xfc, !PT ;  /* 0x0000002803587812 */ /* 0x040fe400078efcff */
[C---:B------:R-:W-:Y:S02]  /*0760*/  LOP3.LUT R89, R3.reuse, 0x30, RZ, 0xfc, !PT ;  /* 0x0000003003597812 */ /* 0x040fe400078efcff */
[----:B------:R-:W-:-:S02]  /*0770*/  LOP3.LUT R90, R3, 0x34, RZ, 0xfc, !PT ;  /* 0x00000034035a7812 */ /* 0x000fc400078efcff */
[----:B------:R-:W-:Y:S02]  /*0780*/  LOP3.LUT R91, R3, 0x38, RZ, 0xfc, !PT ;  /* 0x00000038035b7812 */ /* 0x000fe400078efcff */
[C---:B------:R-:W-:Y:S02]  /*0790*/  LOP3.LUT R56, R4.reuse, 0x40, RZ, 0xfc, !PT ;  /* 0x0000004004387812 */ /* 0x040fe400078efcff */
[C---:B------:R-:W-:Y:S02]  /*07a0*/  LOP3.LUT R57, R4.reuse, 0x44, RZ, 0xfc, !PT ;  /* 0x0000004404397812 */ /* 0x040fe400078efcff */
        /* <DEDUP_REMOVED lines=9> */
[----:B------:R-:W-:Y:S01]  /*0840*/  LOP3.LUT R67, R4, 0x78, RZ, 0xfc, !PT ;  /* 0x0000007804437812 */ /* 0x000fe200078efcff */
[----:B0-----:R-:W-:Y:S06]  /*0850*/  @P0 BRA `(.L_x_0) ;  /* 0x00000000004c0947 */ /* 0x001fec0003800000 */
[C---:B------:R-:W-:Y:S01]  /*0860*/  LOP3.LUT R69, R0.reuse, 0x80, RZ, 0xc0, !PT ;  /* 0x0000008000457812 */ /* 0x040fe200078ec0ff */
[----:B------:R-:W-:Y:S01]  /*0870*/  IMAD.SHL.U32 R70, R0, 0x8, RZ ;  /* 0x0000000800467824 */ /* 0x000fe200078e00ff */
[----:B------:R-:W-:Y:S02]  /*0880*/  CS2R R24, SRZ ;  /* 0x0000000000187805 */ /* 0x000fe4000001ff00 */
[----:B------:R-:W-:Y:S02]  /*0890*/  CS2R R26, SRZ ;  /* 0x00000000001a7805 */ /* 0x000fe4000001ff00 */
[----:B------:R-:W-:Y:S02]  /*08a0*/  CS2R R28, SRZ ;  /* 0x00000000001c7805 */ /* 0x000fe4000001ff00 */
[----:B------:R-:W-:Y:S02]  /*08b0*/  CS2R R30, SRZ ;  /* 0x00000000001e7805 */ /* 0x000fe4000001ff00 */
[----:B------:R-:W-:-:S02]  /*08c0*/  CS2R R32, SRZ ;  /* 0x0000000000207805 */ /* 0x000fc4000001ff00 */
[----:B------:R-:W-:Y:S02]  /*08d0*/  CS2R R34, SRZ ;  /* 0x0000000000227805 */ /* 0x000fe4000001ff00 */
        /* <DEDUP_REMOVED lines=9> */
[----:B------:R-:W-:Y:S01]  /*0970*/  CS2R R54, SRZ ;  /* 0x0000000000367805 */ /* 0x000fe2000001ff00 */
[----:B------:R-:W-:Y:S06]  /*0980*/  BRA `(.L_x_1) ;  /* 0x0000003c002c7947 */ /* 0x000fec0003800000 */
.L_x_0:
[----:B------:R-:W-:Y:S01]  /*0990*/  IABS R73, R37 ;  /* 0x0000002500497213 */ /* 0x000fe20000000000 */
[----:B------:R-:W-:Y:S01]  /*09a0*/  ULDC UR4, c[0x0][0x240] ;  /* 0x0000900000047ab9 */ /* 0x000fe20000000800 */
[----:B------:R-:W-:Y:S01]  /*09b0*/  IABS R79, R36 ;  /* 0x00000024004f7213 */ /* 0x000fe20000000000 */
[----:B------:R-:W-:Y:S01]  /*09c0*/  ULDC.64 UR8, c[0x0][0x218] ;  /* 0x0000860000087ab9 */ /* 0x000fe20000000a00 */
[----:B------:R-:W0:Y:S01]  /*09d0*/  I2F.RP R28, R73 ;  /* 0x00000049001c7306 */ /* 0x000e220000209400 */
[----:B------:R-:W-:Y:S01]  /*09e0*/  IABS R35, R22 ;  /* 0x0000001600237213 */ /* 0x000fe20000000000 */
[----:B------:R-:W-:Y:S01]  /*09f0*/  ULDC UR5, c[0x0][0x234] ;  /* 0x00008d0000057ab9 */ /* 0x000fe20000000800 */
[----:B------:R-:W-:Y:S01]  /*0a00*/  IABS R33, R65 ;  /* 0x0000004100217213 */ /* 0x000fe20000000000 */
[----:B------:R-:W-:Y:S01]  /*0a10*/  ULDC.64 UR6, c[0x0][0x210] ;  /* 0x0000840000067ab9 */ /* 0x000fe20000000a00 */
[----:B------:R-:W-:Y:S02]  /*0a20*/  IABS R39, R64 ;  /* 0x0000004000277213 */ /* 0x000fe40000000000 */
[----:B------:R-:W-:Y:S01]  /*0a30*/  IABS R40, R62 ;  /* 0x0000003e00287213 */ /* 0x000fe20000000000 */
[----:B------:R-:W1:Y:S01]  /*0a40*/  I2F.RP R29, R79 ;  /* 0x0000004f001d7306 */ /* 0x000e620000209400 */
[----:B------:R-:W-:-:S02]  /*0a50*/  IABS R41, R21 ;  /* 0x0000001500297213 */ /* 0x000fc40000000000 */
[----:B------:R-:W-:Y:S02]  /*0a60*/  IABS R43, R61 ;  /* 0x0000003d002b7213 */ /* 0x000fe40000000000 */
[----:B------:R-:W-:Y:S02]  /*0a70*/  IABS R47, R57 ;  /* 0x00000039002f7213 */ /* 0x000fe40000000000 */
[----:B------:R-:W-:Y:S01]  /*0a80*/  IABS R45, R58 ;  /* 0x0000003a002d7213 */ /* 0x000fe20000000000 */
[----:B0-----:R-:W0:Y:S01]  /*0a90*/  MUFU.RCP R28, R28 ;  /* 0x0000001c001c7308 */ /* 0x001e220000001000 */
[----:B------:R-:W-:Y:S02]  /*0aa0*/  IABS R49, R56 ;  /* 0x0000003800317213 */ /* 0x000fe40000000000 */
[----:B------:R-:W-:Y:S02]  /*0ab0*/  IABS R50, R18 ;  /* 0x0000001200327213 */ /* 0x000fe40000000000 */
[----:B------:R-:W-:-:S02]  /*0ac0*/  IABS R51, R17 ;  /* 0x0000001100337213 */ /* 0x000fc40000000000 */
[----:B------:R-:W-:Y:S01]  /*0ad0*/  IABS R53, R16 ;  /* 0x0000001000357213 */ /* 0x000fe20000000000 */
[----:B-1----:R-:W1:Y:S01]  /*0ae0*/  MUFU.RCP R29, R29 ;  /* 0x0000001d001d7308 */ /* 0x002e620000001000 */
[----:B------:R-:W-:Y:S02]  /*0af0*/  IABS R55, R12 ;  /* 0x0000000c00377213 */ /* 0x000fe40000000000 */
[----:B------:R-:W-:Y:S02]  /*0b00*/  IABS R69, R11 ;  /* 0x0000000b00457213 */ /* 0x000fe40000000000 */
[----:B------:R-:W-:Y:S02]  /*0b10*/  IABS R71, R10 ;  /* 0x0000000a00477213 */ /* 0x000fe40000000000 */
[----:B------:R-:W-:Y:S01]  /*0b20*/  IABS R77, R4 ;  /* 0x00000004004d7213 */ /* 0x000fe20000000000 */
[----:B0-----:R-:W-:Y:S01]  /*0b30*/  VIADD R24, R28, 0xffffffe ;  /* 0x0ffffffe1c187836 */ /* 0x001fe20000000000 */
[----:B------:R-:W-:-:S02]  /*0b40*/  IABS R28, R23 ;  /* 0x00000017001c7213 */ /* 0x000fc40000000000 */
[----:B------:R-:W-:Y:S01]  /*0b50*/  IABS R75, R7 ;  /* 0x00000007004b7213 */ /* 0x000fe20000000000 */
[----:B------:R0:W2:Y:S01]  /*0b60*/  F2I.FTZ.U32.TRUNC.NTZ R25, R24 ;  /* 0x0000001800197305 */ /* 0x0000a2000021f000 */
[----:B------:R-:W-:Y:S01]  /*0b70*/  IABS R76, R6 ;  /* 0x00000006004c7213 */ /* 0x000fe20000000000 */
[----:B-1----:R-:W-:-:S06]  /*0b80*/  VIADD R26, R29, 0xffffffe ;  /* 0x0ffffffe1d1a7836 */ /* 0x002fcc0000000000 */
[----:B------:R1:W3:Y:S01]  /*0b90*/  F2I.FTZ.U32.TRUNC.NTZ R27, R26 ;  /* 0x0000001a001b7305 */ /* 0x0002e2000021f000 */
[----:B0-----:R-:W-:Y:S02]  /*0ba0*/  IMAD.MOV.U32 R24, RZ, RZ, RZ ;  /* 0x000000ffff187224 */ /* 0x001fe400078e00ff */
[----:B--2---:R-:W-:Y:S02]  /*0bb0*/  IMAD.MOV R30, RZ, RZ, -R25 ;  /* 0x000000ffff1e7224 */ /* 0x004fe400078e0a19 */
[----:B-1----:R-:W-:Y:S02]  /*0bc0*/  IMAD.MOV.U32 R26, RZ, RZ, RZ ;  /* 0x000000ffff1a7224 */ /* 0x002fe400078e00ff */
[----:B------:R-:W-:Y:S01]  /*0bd0*/  IMAD R31, R30, R73, RZ ;  /* 0x000000491e1f7224 */ /* 0x000fe200078e02ff */
[----:B------:R-:W-:-:S03]  /*0be0*/  IABS R30, R67 ;  /* 0x00000043001e7213 */ /* 0x000fc60000000000 */
[----:B------:R-:W-:Y:S01]  /*0bf0*/  IMAD.HI.U32 R24, R25, R31, R24 ;  /* 0x0000001f19187227 */ /* 0x000fe200078e0018 */
[----:B------:R-:W-:-:S03]  /*0c00*/  IABS R31, R66 ;  /* 0x00000042001f7213 */ /* 0x000fc60000000000 */
[----:B---3--:R-:W-:Y:S02]  /*0c10*/  IMAD.MOV R32, RZ, RZ, -R27 ;  /* 0x000000ffff207224 */ /* 0x008fe400078e0a1b */
[----:B------:R-:W-:-:S04]  /*0c20*/  IMAD.HI.U32 R25, R24, R28, RZ ;  /* 0x0000001c18197227 */ /* 0x000fc800078e00ff */
[----:B------:R-:W-:-:S04]  /*0c30*/  IMAD R29, R32, R79, RZ ;  /* 0x0000004f201d7224 */ /* 0x000fc800078e02ff */
[----:B------:R-:W-:-:S04]  /*0c40*/  IMAD.HI.U32 R72, R27, R29, R26 ;  /* 0x0000001d1b487227 */ /* 0x000fc800078e001a */
[----:B------:R-:W-:Y:S02]  /*0c50*/  IMAD.MOV R26, RZ, RZ, -R25 ;  /* 0x000000ffff1a7224 */ /* 0x000fe400078e0a19 */
[----:B------:R-:W-:-:S04]  /*0c60*/  IMAD.HI.U32 R25, R24, R30, RZ ;  /* 0x0000001e18197227 */ /* 0x000fc800078e00ff */
[----:B------:R-:W-:-:S04]  /*0c70*/  IMAD.HI.U32 R29, R24, R35, RZ ;  /* 0x00000023181d7227 */ /* 0x000fc800078e00ff */
[----:B------:R-:W-:-:S04]  /*0c80*/  IMAD.HI.U32 R27, R24, R31, RZ ;  /* 0x0000001f181b7227 */ /* 0x000fc800078e00ff */
[----:B------:R-:W-:Y:S02]  /*0c90*/  IMAD.MOV R25, RZ, RZ, -R25 ;  /* 0x000000ffff197224 */ /* 0x000fe400078e0a19 */
[----:B------:R-:W-:Y:S02]  /*0ca0*/  IMAD.MOV R38, RZ, RZ, -R29 ;  /* 0x000000ffff267224 */ /* 0x000fe400078e0a1d */
[----:B------:R-:W-:Y:S02]  /*0cb0*/  IMAD R26, R73, R26, R28 ;  /* 0x0000001a491a7224 */ /* 0x000fe400078e021c */
[----:B------:R-:W-:-:S03]  /*0cc0*/  IMAD.HI.U32 R28, R24, R33, RZ ;  /* 0x00000021181c7227 */ /* 0x000fc600078e00ff */
[C---:B------:R-:W-:Y:S01]  /*0cd0*/  ISETP.GT.U32.AND P0, PT, R73.reuse, R26, PT ;  /* 0x0000001a4900720c */ /* 0x040fe20003f04070 */
[----:B------:R-:W-:Y:S02]  /*0ce0*/  IMAD.MOV R32, RZ, RZ, -R27 ;  /* 0x000000ffff207224 */ /* 0x000fe400078e0a1b */
[C---:B------:R-:W-:Y:S02]  /*0cf0*/  IMAD R27, R73.reuse, R25, R30 ;  /* 0x00000019491b7224 */ /* 0x040fe400078e021e */
[C---:B------:R-:W-:Y:S01]  /*0d00*/  IMAD R30, R73.reuse, R38, R35 ;  /* 0x00000026491e7224 */ /* 0x040fe200078e0223 */
[----:B------:R-:W-:Y:S01]  /*0d10*/  IABS R35, R63 ;  /* 0x0000003f00237213 */ /* 0x000fe20000000000 */
[----:B------:R-:W-:Y:S01]  /*0d20*/  IMAD.HI.U32 R25, R24, R39, RZ ;  /* 0x0000002718197227 */ /* 0x000fe200078e00ff */
[C---:B------:R-:W-:Y:S02]  /*0d30*/  ISETP.GT.U32.AND P5, PT, R73.reuse, R27, PT ;  /* 0x0000001b4900720c */ /* 0x040fe40003fa4070 */
[----:B------:R-:W-:Y:S01]  /*0d40*/  ISETP.GT.U32.AND P3, PT, R73, R30, PT ;  /* 0x0000001e4900720c */ /* 0x000fe20003f64070 */
[----:B------:R-:W-:-:S02]  /*0d50*/  IMAD.MOV R34, RZ, RZ, -R28 ;  /* 0x000000ffff227224 */ /* 0x000fc400078e0a1c */
[C---:B------:R-:W-:Y:S02]  /*0d60*/  IMAD R28, R73.reuse, R32, R31 ;  /* 0x00000020491c7224 */ /* 0x040fe400078e021f */
[----:B------:R-:W-:Y:S02]  /*0d70*/  IMAD.MOV R32, RZ, RZ, -R25 ;  /* 0x000000ffff207224 */ /* 0x000fe400078e0a19 */
[----:B------:R-:W-:Y:S01]  /*0d80*/  IMAD.HI.U32 R25, R24, R35, RZ ;  /* 0x0000002318197227 */ /* 0x000fe200078e00ff */
[----:B------:R-:W-:-:S03]  /*0d90*/  ISETP.GT.U32.AND P1, PT, R73, R28, PT ;  /* 0x0000001c4900720c */ /* 0x000fc60003f24070 */
[----:B------:R-:W-:Y:S01]  /*0da0*/  IMAD R31, R73, R32, R39 ;  /* 0x00000020491f7224 */ /* 0x000fe200078e0227 */
[----:B------:R-:W-:Y:S01]  /*0db0*/  IABS R39, R60 ;  /* 0x0000003c00277213 */ /* 0x000fe20000000000 */
[----:B------:R-:W-:-:S03]  /*0dc0*/  IMAD.HI.U32 R32, R24, R40, RZ ;  /* 0x0000002818207227 */ /* 0x000fc600078e00ff */
[C---:B------:R-:W-:Y:S01]  /*0dd0*/  ISETP.GT.U32.AND P4, PT, R73.reuse, R31, PT ;  /* 0x0000001f4900720c */ /* 0x040fe20003f84070 */
[C---:B------:R-:W-:Y:S02]  /*0de0*/  IMAD R29, R73.reuse, R34, R33 ;  /* 0x00000022491d7224 */ /* 0x040fe400078e0221 */
[----:B------:R-:W-:Y:S02]  /*0df0*/  IMAD.MOV R38, RZ, RZ, -R25 ;  /* 0x000000ffff267224 */ /* 0x000fe400078e0a19 */
[----:B------:R-:W-:Y:S01]  /*0e00*/  IMAD.HI.U32 R33, R24, R41, RZ ;  /* 0x0000002918217227 */ /* 0x000fe200078e00ff */
[----:B------:R-:W-:-:S03]  /*0e10*/  ISETP.GT.U32.AND P2, PT, R73, R29, PT ;  /* 0x0000001d4900720c */ /* 0x000fc60003f44070 */
[----:B------:R-:W-:Y:S02]  /*0e20*/  IMAD.MOV R25, RZ, RZ, -R32 ;  /* 0x000000ffff197224 */ /* 0x000fe400078e0a20 */
[----:B------:R-:W-:-:S04]  /*0e30*/  IMAD.HI.U32 R34, R24, R43, RZ ;  /* 0x0000002b18227227 */ /* 0x000fc800078e00ff */
[C---:B------:R-:W-:Y:S02]  /*0e40*/  IMAD R32, R73.reuse, R38, R35 ;  /* 0x0000002649207224 */ /* 0x040fe400078e0223 */
[----:B------:R-:W-:Y:S02]  /*0e50*/  IMAD.MOV R42, RZ, RZ, -R33 ;  /* 0x000000ffff2a7224 */ /* 0x000fe400078e0a21 */
[----:B------:R-:W-:Y:S02]  /*0e60*/  IMAD.MOV.U32 R38, RZ, RZ, R39 ;  /* 0x000000ffff267224 */ /* 0x000fe400078e0027 */
[----:B------:R-:W-:Y:S02]  /*0e70*/  IMAD.MOV R44, RZ, RZ, -R34 ;  /* 0x000000ffff2c7224 */ /* 0x000fe400078e0a22 */
[C---:B------:R-:W-:Y:S02]  /*0e80*/  IMAD R33, R73.reuse, R25, R40 ;  /* 0x0000001949217224 */ /* 0x040fe400078e0228 */
[----:B------:R-:W-:Y:S01]  /*0e90*/  IMAD R34, R73, R42, R41 ;  /* 0x0000002a49227224 */ /* 0x000fe200078e0229 */
[----:B------:R-:W-:Y:S01]  /*0ea0*/  IABS R42, R59 ;  /* 0x0000003b002a7213 */ /* 0x000fe20000000000 */
[----:B------:R-:W-:-:S04]  /*0eb0*/  IMAD.HI.U32 R25, R24, R38, RZ ;  /* 0x0000002618197227 */ /* 0x000fc800078e00ff */
[----:B------:R-:W-:Y:S01]  /*0ec0*/  IMAD R35, R73, R44, R43 ;  /* 0x0000002c49237224 */ /* 0x000fe200078e022b */
[----:B------:R-:W-:Y:S01]  /*0ed0*/  IABS R43, R20 ;  /* 0x00000014002b7213 */ /* 0x000fe20000000000 */
[----:B------:R-:W-:Y:S02]  /*0ee0*/  IMAD.MOV R39, RZ, RZ, -R25 ;  /* 0x000000ffff277224 */ /* 0x000fe400078e0a19 */
[----:B------:R-:W-:-:S04]  /*0ef0*/  IMAD.HI.U32 R25, R24, R42, RZ ;  /* 0x0000002a18197227 */ /* 0x000fc800078e00ff */
[----:B------:R-:W-:-:S04]  /*0f00*/  IMAD.HI.U32 R41, R24, R47, RZ ;  /* 0x0000002f18297227 */ /* 0x000fc800078e00ff */
[----:B------:R-:W-:Y:S02]  /*0f10*/  IMAD R38, R73, R39, R38 ;  /* 0x0000002749267224 */ /* 0x000fe400078e0226 */
[----:B------:R-:W-:-:S04]  /*0f20*/  IMAD.HI.U32 R39, R24, R43, RZ ;  /* 0x0000002b18277227 */ /* 0x000fc800078e00ff */
[----:B------:R-:W-:Y:S02]  /*0f30*/  IMAD.MOV R25, RZ, RZ, -R25 ;  /* 0x000000ffff197224 */ /* 0x000fe400078e0a19 */
[----:B------:R-:W-:Y:S02]  /*0f40*/  IMAD.MOV R48, RZ, RZ, -R41 ;  /* 0x000000ffff307224 */ /* 0x000fe400078e0a29 */
[----:B------:R-:W-:-:S04]  /*0f50*/  IMAD.HI.U32 R40, R24, R45, RZ ;  /* 0x0000002d18287227 */ /* 0x000fc800078e00ff */
[----:B------:R-:W-:Y:S02]  /*0f60*/  IMAD.MOV R44, RZ, RZ, -R39 ;  /* 0x000000ffff2c7224 */ /* 0x000fe400078e0a27 */
[C---:B------:R-:W-:Y:S02]  /*0f70*/  IMAD R39, R73.reuse, R25, R42 ;  /* 0x0000001949277224 */ /* 0x040fe400078e022a */
[----:B------:R-:W-:Y:S01]  /*0f80*/  IMAD R42, R73, R48, R47 ;  /* 0x00000030492a7224 */ /* 0x000fe200078e022f */
[----:B------:R-:W-:Y:S01]  /*0f90*/  IABS R47, R19 ;  /* 0x00000013002f7213 */ /* 0x000fe20000000000 */
[----:B------:R-:W-:-:S04]  /*0fa0*/  IMAD.HI.U32 R25, R24, R49, RZ ;  /* 0x0000003118197227 */ /* 0x000fc800078e00ff */
[----:B------:R-:W-:Y:S02]  /*0fb0*/  IMAD.MOV R46, RZ, RZ, -R40 ;  /* 0x000000ffff2e7224 */ /* 0x000fe400078e0a28 */
[----:B------:R-:W-:Y:S02]  /*0fc0*/  IMAD R40, R73, R44, R43 ;  /* 0x0000002c49287224 */ /* 0x000fe400078e022b */
[----:B------:R-:W-:Y:S02]  /*0fd0*/  IMAD.MOV R44, RZ, RZ, -R25 ;  /* 0x000000ffff2c7224 */ /* 0x000fe400078e0a19 */
[----:B------:R-:W-:-:S04]  /*0fe0*/  IMAD.HI.U32 R25, R24, R47, RZ ;  /* 0x0000002f18197227 */ /* 0x000fc800078e00ff */
[----:B------:R-:W-:Y:S01]  /*0ff0*/  IMAD R43, R73, R44, R49 ;  /* 0x0000002c492b7224 */ /* 0x000fe200078e0231 */
[----:B------:R-:W-:Y:S01]  /*1000*/  IABS R49, R15 ;  /* 0x0000000f00317213 */ /* 0x000fe20000000000 */
[----:B------:R-:W-:-:S04]  /*1010*/  IMAD.HI.U32 R44, R24, R50, RZ ;  /* 0x00000032182c7227 */ /* 0x000fc800078e00ff */
[----:B------:R-:W-:Y:S02]  /*1020*/  IMAD R41, R73, R46, R45 ;  /* 0x0000002e49297224 */ /* 0x000fe400078e022d */
[----:B------:R-:W-:Y:S02]  /*1030*/  IMAD.MOV R48, RZ, RZ, -R25 ;  /* 0x000000ffff307224 */ /* 0x000fe400078e0a19 */
[----:B------:R-:W-:-:S04]  /*1040*/  IMAD.HI.U32 R45, R24, R51, RZ ;  /* 0x00000033182d7227 */ /* 0x000fc800078e00ff */
        /* <DEDUP_REMOVED lines=17> */
[----:B------:R-:W-:-:S04]  /*1160*/  IMAD.HI.U32 R51, R24, R69, RZ ;  /* 0x0000004518337227 */ /* 0x000fc800078e00ff */
[----:B------:R-:W-:Y:S02]  /*1170*/  IMAD.MOV R25, RZ, RZ, -R25 ;  /* 0x000000ffff197224 */ /* 0x000fe400078e0a19 */
[----:B------:R-:W-:Y:S02]  /*1180*/  IMAD.MOV R70, RZ, RZ, -R50 ;  /* 0x000000ffff467224 */ /* 0x000fe400078e0a32 */
[----:B------:R-:W-:Y:S02]  /*1190*/  IMAD.MOV R54, RZ, RZ, -R49 ;  /* 0x000000ffff367224 */ /* 0x000fe400078e0a31 */
[----:B------:R-:W-:Y:S02]  /*11a0*/  IMAD.MOV R74, RZ, RZ, -R51 ;  /* 0x000000ffff4a7224 */ /* 0x000fe400078e0a33 */
[C---:B------:R-:W-:Y:S02]  /*11b0*/  IMAD R49, R73.reuse, R25, R52 ;  /* 0x0000001949317224 */ /* 0x040fe400078e0234 */
[----:B------:R-:W-:-:S02]  /*11c0*/  IMAD R51, R73, R70, R55 ;  /* 0x0000004649337224 */ /* 0x000fc400078e0237 */
[----:B------:R-:W-:-:S04]  /*11d0*/  IMAD.HI.U32 R25, R24, R71, RZ ;  /* 0x0000004718197227 */ /* 0x000fc800078e00ff */
[----:B------:R-:W-:-:S04]  /*11e0*/  IMAD.HI.U32 R55, R24, R77, RZ ;  /* 0x0000004d18377227 */ /* 0x000fc800078e00ff */
[C---:B------:R-:W-:Y:S02]  /*11f0*/  IMAD R50, R73.reuse, R54, R53 ;  /* 0x0000003649327224 */ /* 0x040fe400078e0235 */
[----:B------:R-:W-:Y:S02]  /*1200*/  IMAD.MOV R54, RZ, RZ, -R25 ;  /* 0x000000ffff367224 */ /* 0x000fe400078e0a19 */
[----:B------:R-:W-:Y:S02]  /*1210*/  IMAD.MOV R78, RZ, RZ, -R55 ;  /* 0x000000ffff4e7224 */ /* 0x000fe400078e0a37 */
[C---:B------:R-:W-:Y:S02]  /*1220*/  IMAD R53, R73.reuse, R54, R71 ;  /* 0x0000003649357224 */ /* 0x040fe400078e0247 */
[----:B------:R-:W-:Y:S02]  /*1230*/  IMAD R71, R73, R78, R77 ;  /* 0x0000004e49477224 */ /* 0x000fe400078e024d */
[----:B------:R-:W-:-:S02]  /*1240*/  @!P0 IMAD.IADD R26, R26, 0x1, -R73 ;  /* 0x000000011a1a8824 */ /* 0x000fc400078e0a49 */
[--C-:B------:R-:W-:Y:S01]  /*1250*/  @!P1 IMAD.IADD R28, R28, 0x1, -R73.reuse ;  /* 0x000000011c1c9824 */ /* 0x100fe200078e0a49 */
[----:B------:R-:W-:Y:S01]  /*1260*/  ISETP.GT.U32.AND P6, PT, R73, R71, PT ;  /* 0x000000474900720c */ /* 0x000fe20003fc4070 */
[--C-:B------:R-:W-:Y:S01]  /*1270*/  @!P5 IMAD.IADD R27, R27, 0x1, -R73.reuse ;  /* 0x000000011b1bd824 */ /* 0x100fe200078e0a49 */
[----:B------:R-:W-:Y:S01]  /*1280*/  ISETP.GT.U32.AND P1, PT, R73, R26, PT ;  /* 0x0000001a4900720c */ /* 0x000fe20003f24070 */
[--C-:B------:R-:W-:Y:S02]  /*1290*/  @!P2 IMAD.IADD R29, R29, 0x1, -R73.reuse ;  /* 0x000000011d1da824 */ /* 0x100fe400078e0a49 */
[--C-:B------:R-:W-:Y:S01]  /*12a0*/  @!P3 IMAD.IADD R30, R30, 0x1, -R73.reuse ;  /* 0x000000011e1eb824 */ /* 0x100fe200078e0a49 */
[----:B------:R-:W-:Y:S01]  /*12b0*/  ISETP.GT.U32.AND P2, PT, R73, R27, PT ;  /* 0x0000001b4900720c */ /* 0x000fe20003f44070 */
[----:B------:R-:W-:Y:S01]  /*12c0*/  @!P4 IMAD.IADD R31, R31, 0x1, -R73 ;  /* 0x000000011f1fc824 */ /* 0x000fe200078e0a49 */
[C---:B------:R-:W-:Y:S01]  /*12d0*/  ISETP.GT.U32.AND P3, PT, R73.reuse, R28, PT ;  /* 0x0000001c4900720c */ /* 0x040fe20003f64070 */
[C---:B------:R-:W-:Y:S01]  /*12e0*/  IMAD R52, R73.reuse, R74, R69 ;  /* 0x0000004a49347224 */ /* 0x040fe200078e0245 */
[----:B------:R-:W-:-:S02]  /*12f0*/  ISETP.GT.U32.AND P4, PT, R73, R29, PT ;  /* 0x0000001d4900720c */ /* 0x000fc40003f84070 */
[----:B------:R-:W-:Y:S01]  /*1300*/  ISETP.GT.U32.AND P5, PT, R73, R30, PT ;  /* 0x0000001e4900720c */ /* 0x000fe20003fa4070 */
[--C-:B------:R-:W-:Y:S01]  /*1310*/  @!P6 IMAD.IADD R71, R71, 0x1, -R73.reuse ;  /* 0x000000014747e824 */ /* 0x100fe200078e0a49 */
[C---:B------:R-:W-:Y:S01]  /*1320*/  ISETP.GT.U32.AND P6, PT, R73.reuse, R31, PT ;  /* 0x0000001f4900720c */ /* 0x040fe20003fc4070 */
[--C-:B------:R-:W-:Y:S01]  /*1330*/  @!P1 IMAD.IADD R26, R26, 0x1, -R73.reuse ;  /* 0x000000011a1a9824 */ /* 0x100fe200078e0a49 */
[C---:B------:R-:W-:Y:S02]  /*1340*/  ISETP.GT.U32.AND P1, PT, R73.reuse, R33, PT ;  /* 0x000000214900720c */ /* 0x040fe40003f24070 */
[----:B------:R-:W-:Y:S01]  /*1350*/  ISETP.GT.U32.AND P0, PT, R73, R71, PT ;  /* 0x000000474900720c */ /* 0x000fe20003f04070 */
[--C-:B------:R-:W-:Y:S01]  /*1360*/  @!P2 IMAD.IADD R27, R27, 0x1, -R73.reuse ;  /* 0x000000011b1ba824 */ /* 0x100fe200078e0a49 */
[C---:B------:R-:W-:Y:S01]  /*1370*/  ISETP.GT.U32.AND P2, PT, R73.reuse, R34, PT ;  /* 0x000000224900720c */ /* 0x040fe20003f44070 */
[--C-:B------:R-:W-:Y:S01]  /*1380*/  @!P3 IMAD.IADD R28, R28, 0x1, -R73.reuse ;  /* 0x000000011c1cb824 */ /* 0x100fe200078e0a49 */
[----:B------:R-:W-:Y:S01]  /*1390*/  ISETP.GT.U32.AND P3, PT, R73, R35, PT ;  /* 0x000000234900720c */ /* 0x000fe20003f64070 */
[--C-:B------:R-:W-:Y:S01]  /*13a0*/  @!P4 IMAD.IADD R29, R29, 0x1, -R73.reuse ;  /* 0x000000011d1dc824 */ /* 0x100fe200078e0a49 */
[C---:B------:R-:W-:Y:S01]  /*13b0*/  ISETP.GT.U32.AND P4, PT, R73.reuse, R38, PT ;  /* 0x000000264900720c */ /* 0x040fe20003f84070 */
[--C-:B------:R-:W-:Y:S01]  /*13c0*/  @!P5 IMAD.IADD R30, R30, 0x1, -R73.reuse ;  /* 0x000000011e1ed824 */ /* 0x100fe200078e0a49 */
[----:B------:R-:W-:Y:S01]  /*13d0*/  ISETP.GT.U32.AND P5, PT, R73, R39, PT ;  /* 0x000000274900720c */ /* 0x000fe20003fa4070 */
[--C-:B------:R-:W-:Y:S01]  /*13e0*/  @!P6 IMAD.IADD R31, R31, 0x1, -R73.reuse ;  /* 0x000000011f1fe824 */ /* 0x100fe200078e0a49 */
[----:B------:R-:W-:Y:S01]  /*13f0*/  ISETP.GT.U32.AND P6, PT, R73, R40, PT ;  /* 0x000000284900720c */ /* 0x000fe20003fc4070 */
[--C-:B------:R-:W-:Y:S01]  /*1400*/  @!P1 IMAD.IADD R33, R33, 0x1, -R73.reuse ;  /* 0x0000000121219824 */ /* 0x100fe200078e0a49 */
        /* <DEDUP_REMOVED lines=12> */
[----:B------:R-:W-:Y:S01]  /*14d0*/  IABS R69, R9 ;  /* 0x0000000900457213 */ /* 0x000fe20000000000 */
        /* <DEDUP_REMOVED lines=8> */
[----:B------:R-:W-:Y:S01]  /*1560*/  @!P4 IMAD.IADD R45, R45, 0x1, -R73 ;  /* 0x000000012d2dc824 */ /* 0x000fe200078e0a49 */
[C---:B------:R-:W-:Y:S01]  /*1570*/  ISETP.GT.U32.AND P3, PT, R73.reuse, R38, PT ;  /* 0x000000264900720c */ /* 0x040fe20003f64070 */
[----:B------:R-:W-:Y:S01]  /*1580*/  IMAD.HI.U32 R25, R24, R69, RZ ;  /* 0x0000004518197227 */ /* 0x000fe200078e00ff */
[----:B------:R-:W-:-:S02]  /*1590*/  ISETP.GT.U32.AND P4, PT, R73, R39, PT ;  /* 0x000000274900720c */ /* 0x000fc40003f84070 */
[----:B------:R-:W-:Y:S01]  /*15a0*/  IABS R74, R8 ;  /* 0x00000008004a7213 */ /* 0x000fe20000000000 */
[--C-:B------:R-:W-:Y:S01]  /*15b0*/  @!P1 IMAD.IADD R34, R34, 0x1, -R73.reuse ;  /* 0x0000000122229824 */ /* 0x100fe200078e0a49 */
[----:B------:R-:W-:Y:S01]  /*15c0*/  ISETP.GT.U32.AND P1, PT, R73, R42, PT ;  /* 0x0000002a4900720c */ /* 0x000fe20003f24070 */
[--C-:B------:R-:W-:Y:S01]  /*15d0*/  @!P0 IMAD.IADD R41, R41, 0x1, -R73.reuse ;  /* 0x0000000129298824 */ /* 0x100fe200078e0a49 */
[C---:B------:R-:W-:Y:S01]  /*15e0*/  ISETP.GT.U32.AND P0, PT, R73.reuse, R33, PT ;  /* 0x000000214900720c */ /* 0x040fe20003f04070 */
[--C-:B------:R-:W-:Y:S02]  /*15f0*/  @!P5 IMAD.IADD R46, R46, 0x1, -R73.reuse ;  /* 0x000000012e2ed824 */ /* 0x100fe400078e0a49 */
[----:B------:R-:W-:Y:S01]  /*1600*/  @!P6 IMAD.IADD R32, R32, 0x1, -R73 ;  /* 0x000000012020e824 */ /* 0x000fe200078e0a49 */
[C---:B------:R-:W-:Y:S01]  /*1610*/  ISETP.GT.U32.AND P6, PT, R73.reuse, R40, PT ;  /* 0x000000284900720c */ /* 0x040fe20003fc4070 */
[----:B------:R-:W-:Y:S01]  /*1620*/  IMAD.HI.U32 R54, R24, R74, RZ ;  /* 0x0000004a18367227 */ /* 0x000fe200078e00ff */
[----:B------:R-:W-:-:S03]  /*1630*/  ISETP.GT.U32.AND P5, PT, R73, R46, PT ;  /* 0x0000002e4900720c */ /* 0x000fc60003fa4070 */
[--C-:B------:R-:W-:Y:S01]  /*1640*/  @!P2 IMAD.IADD R35, R35, 0x1, -R73.reuse ;  /* 0x000000012323a824 */ /* 0x100fe200078e0a49 */
[C---:B------:R-:W-:Y:S01]  /*1650*/  ISETP.GT.U32.AND P2, PT, R73.reuse, R43, PT ;  /* 0x0000002b4900720c */ /* 0x040fe20003f44070 */
[--C-:B------:R-:W-:Y:S01]  /*1660*/  @!P3 IMAD.IADD R38, R38, 0x1, -R73.reuse ;  /* 0x000000012626b824 */ /* 0x100fe200078e0a49 */
[----:B------:R-:W-:Y:S01]  /*1670*/  ISETP.GT.U32.AND P3, PT, R73, R44, PT ;  /* 0x0000002c4900720c */ /* 0x000fe20003f64070 */
[--C-:B------:R-:W-:Y:S01]  /*1680*/  @!P0 IMAD.IADD R33, R33, 0x1, -R73.reuse ;  /* 0x0000000121218824 */ /* 0x100fe200078e0a49 */
[----:B------:R-:W-:Y:S01]  /*1690*/  ISETP.GT.U32.AND P0, PT, R73, R41, PT ;  /* 0x000000294900720c */ /* 0x000fe20003f04070 */
[----:B------:R-:W-:Y:S01]  /*16a0*/  @!P4 IMAD.IADD R39, R39, 0x1, -R73 ;  /* 0x000000012727c824 */ /* 0x000fe200078e0a49 */
[----:B------:R-:W-:Y:S01]  /*16b0*/  ISETP.GT.U32.AND P4, PT, R73, R45, PT ;  /* 0x0000002d4900720c */ /* 0x000fe20003f84070 */
[----:B------:R-:W-:Y:S02]  /*16c0*/  IMAD.MOV R70, RZ, RZ, -R25 ;  /* 0x000000ffff467224 */ /* 0x000fe400078e0a19 */
[----:B------:R-:W-:-:S04]  /*16d0*/  IMAD.HI.U32 R25, R24, R75, RZ ;  /* 0x0000004b18197227 */ /* 0x000fc800078e00ff */
[----:B------:R-:W-:Y:S02]  /*16e0*/  IMAD.MOV R55, RZ, RZ, -R54 ;  /* 0x000000ffff377224 */ /* 0x000fe400078e0a36 */
[C---:B------:R-:W-:Y:S02]  /*16f0*/  IMAD R54, R73.reuse, R70, R69 ;  /* 0x0000004649367224 */ /* 0x040fe400078e0245 */
[----:B------:R-:W-:Y:S02]  /*1700*/  IMAD.MOV R70, RZ, RZ, -R25 ;  /* 0x000000ffff467224 */ /* 0x000fe400078e0a19 */
[----:B------:R-:W-:Y:S01]  /*1710*/  @!P1 IMAD.IADD R42, R42, 0x1, -R73 ;  /* 0x000000012a2a9824 */ /* 0x000fe200078e0a49 */
[C---:B------:R-:W-:Y:S01]  /*1720*/  ISETP.GT.U32.AND P1, PT, R73.reuse, R49, PT ;  /* 0x000000314900720c */ /* 0x040fe20003f24070 */
[C---:B------:R-:W-:Y:S01]  /*1730*/  IMAD R55, R73.reuse, R55, R74 ;  /* 0x0000003749377224 */ /* 0x040fe200078e024a */
[----:B------:R-:W-:Y:S01]  /*1740*/  IABS R74, R5 ;  /* 0x00000005004a7213 */ /* 0x000fe20000000000 */
[----:B------:R-:W-:Y:S01]  /*1750*/  IMAD R69, R73, R70, R75 ;  /* 0x0000004649457224 */ /* 0x000fe200078e024b */
[----:B------:R-:W-:Y:S01]  /*1760*/  IABS R75, R68 ;  /* 0x00000044004b7213 */ /* 0x000fe20000000000 */
[----:B------:R-:W-:-:S04]  /*1770*/  IMAD.HI.U32 R25, R24, R76, RZ ;  /* 0x0000004c18197227 */ /* 0x000fc800078e00ff */
        /* <DEDUP_REMOVED lines=8> */
[----:B------:R-:W-:Y:S01]  /*1800*/  @!P4 IMAD.IADD R45, R45, 0x1, -R73 ;  /* 0x000000012d2dc824 */ /* 0x000fe200078e0a49 */
[----:B------:R-:W-:Y:S01]  /*1810*/  ISETP.GT.U32.AND P4, PT, R73, R52, PT ;  /* 0x000000344900720c */ /* 0x000fe20003f84070 */
[----:B------:R-:W-:-:S02]  /*1820*/  IMAD.MOV R70, RZ, RZ, -R25 ;  /* 0x000000ffff467224 */ /* 0x000fc400078e0a19 */
[----:B------:R-:W-:Y:S01]  /*1830*/  @!P5 IMAD.IADD R46, R46, 0x1, -R73 ;  /* 0x000000012e2ed824 */ /* 0x000fe200078e0a49 */
[----:B------:R-:W-:Y:S01]  /*1840*/  ISETP.GT.U32.AND P5, PT, R73, R53, PT ;  /* 0x000000354900720c */ /* 0x000fe20003fa4070 */
[----:B------:R-:W-:-:S04]  /*1850*/  IMAD.HI.U32 R25, R24, R74, RZ ;  /* 0x0000004a18197227 */ /* 0x000fc800078e00ff */
[----:B------:R-:W-:-:S04]  /*1860*/  IMAD.HI.U32 R72, R72, R75, RZ ;  /* 0x0000004b48487227 */ /* 0x000fc800078e00ff */
[----:B------:R-:W-:Y:S02]  /*1870*/  IMAD.MOV R25, RZ, RZ, -R25 ;  /* 0x000000ffff197224 */ /* 0x000fe400078e0a19 */
[----:B------:R-:W-:Y:S02]  /*1880*/  IMAD.MOV R72, RZ, RZ, -R72 ;  /* 0x000000ffff487224 */ /* 0x000fe400078e0a48 */
[----:B------:R-:W-:Y:S01]  /*1890*/  @!P1 IMAD.IADD R49, R49, 0x1, -R73 ;  /* 0x0000000131319824 */ /* 0x000fe200078e0a49 */
[C---:B------:R-:W-:Y:S01]  /*18a0*/  ISETP.GT.U32.AND P1, PT, R73.reuse, R69, PT ;  /* 0x000000454900720c */ /* 0x040fe20003f24070 */
[C---:B------:R-:W-:Y:S02]  /*18b0*/  IMAD R24, R73.reuse, R70, R76 ;  /* 0x0000004649187224 */ /* 0x040fe400078e024c */
[----:B------:R-:W-:Y:S01]  /*18c0*/  IMAD R70, R73, R25, R74 ;  /* 0x0000001949467224 */ /* 0x000fe200078e024a */
[----:B------:R-:W-:Y:S01]  /*18d0*/  SHF.R.S32.HI R25, RZ, 0x1f, R96 ;  /* 0x0000001fff197819 */ /* 0x000fe20000011460 */
[----:B------:R-:W-:Y:S01]  /*18e0*/  IMAD R72, R79, R72, R75 ;  /* 0x000000484f487224 */ /* 0x000fe200078e024b */
[----:B------:R-:W-:Y:S01]  /*18f0*/  SHF.R.U32.HI R74, RZ, 0x5, R0 ;  /* 0x00000005ff4a7819 */ /* 0x000fe20000011600 */
[--C-:B------:R-:W-:Y:S01]  /*1900*/  @!P6 IMAD.IADD R47, R47, 0x1, -R73.reuse ;  /* 0x000000012f2fe824 */ /* 0x100fe200078e0a49 */
[C---:B------:R-:W-:Y:S01]  /*1910*/  ISETP.GT.U32.AND P6, PT, R73.reuse, R54, PT ;  /* 0x000000364900720c */ /* 0x040fe20003fc4070 */
        /* <DEDUP_REMOVED lines=17> */
[C---:B------:R-:W-:Y:S01]  /*1a30*/  ISETP.GT.U32.AND P2, PT, R73.reuse, R51, PT ;  /* 0x000000334900720c */ /* 0x040fe20003f44070 */
[----:B------:R-:W-:Y:S01]  /*1a40*/  @!P3 IMAD.IADD R70, R70, 0x1, -R73 ;  /* 0x000000014646b824 */ /* 0x000fe200078e0a49 */
[C---:B------:R-:W-:Y:S01]  /*1a50*/  ISETP.GT.U32.AND P3, PT, R73.reuse, R52, PT ;  /* 0x000000344900720c */ /* 0x040fe20003f64070 */
[----:B------:R-:W-:Y:S01]  /*1a60*/  @!P4 IMAD.IADD R72, R72, 0x1, -R79 ;  /* 0x000000014848c824 */ /* 0x000fe200078e0a4f */
[----:B------:R-:W-:Y:S01]  /*1a70*/  ISETP.GT.U32.AND P4, PT, R73, R53, PT ;  /* 0x000000354900720c */ /* 0x000fe20003f84070 */
        /* <DEDUP_REMOVED lines=13> */
[----:B------:R-:W-:Y:S01]  /*1b50*/  ISETP.GE.AND P4, PT, R23, RZ, PT ;  /* 0x000000ff1700720c */ /* 0x000fe20003f86270 */
[--C-:B------:R-:W-:Y:S01]  /*1b60*/  @!P5 IMAD.IADD R54, R54, 0x1, -R73.reuse ;  /* 0x000000013636d824 */ /* 0x100fe200078e0a49 */
[----:B------:R-:W-:Y:S01]  /*1b70*/  ISETP.GE.AND P5, PT, R67, RZ, PT ;  /* 0x000000ff4300720c */ /* 0x000fe20003fa6270 */
[--C-:B------:R-:W-:Y:S01]  /*1b80*/  @!P1 IMAD.IADD R69, R69, 0x1, -R73.reuse ;  /* 0x0000000145459824 */ /* 0x100fe200078e0a49 */
[----:B------:R-:W-:Y:S01]  /*1b90*/  ISETP.GE.AND P1, PT, R65, RZ, PT ;  /* 0x000000ff4100720c */ /* 0x000fe20003f26270 */
[--C-:B------:R-:W-:Y:S01]  /*1ba0*/  @!P6 IMAD.IADD R70, R70, 0x1, -R73.reuse ;  /* 0x000000014646e824 */ /* 0x100fe200078e0a49 */
[----:B------:R-:W-:Y:S01]  /*1bb0*/  LEA.HI R96, R25, R96, RZ, 0x6 ;  /* 0x0000006019607211 */ /* 0x000fe200078f30ff */
[--C-:B------:R-:W-:Y:S01]  /*1bc0*/  @!P0 IMAD.IADD R55, R55, 0x1, -R73.reuse ;  /* 0x0000000137378824 */ /* 0x100fe200078e0a49 */
[----:B------:R-:W-:Y:S01]  /*1bd0*/  ISETP.GE.AND P0, PT, R66, RZ, PT ;  /* 0x000000ff4200720c */ /* 0x000fe20003f06270 */
[----:B------:R-:W-:Y:S01]  /*1be0*/  @!P2 IMAD.IADD R24, R24, 0x1, -R73 ;  /* 0x000000011818a824 */ /* 0x000fe200078e0a49 */
[----:B------:R-:W-:Y:S01]  /*1bf0*/  ISETP.GE.AND P2, PT, R22, RZ, PT ;  /* 0x000000ff1600720c */ /* 0x000fe20003f46270 */
[----:B------:R-:W-:Y:S01]  /*1c00*/  @!P3 IMAD.IADD R72, R72, 0x1, -R79 ;  /* 0x000000014848b824 */ /* 0x000fe200078e0a4f */
[----:B------:R-:W-:Y:S01]  /*1c10*/  ISETP.GE.AND P3, PT, R64, RZ, PT ;  /* 0x000000ff4000720c */ /* 0x000fe20003f66270 */
[----:B------:R-:W-:Y:S01]  /*1c20*/  @!P4 IMAD.MOV R26, RZ, RZ, -R26 ;  /* 0x000000ffff1ac224 */ /* 0x000fe200078e0a1a */
[----:B------:R-:W-:Y:S01]  /*1c30*/  ISETP.GE.AND P4, PT, R63, RZ, PT ;  /* 0x000000ff3f00720c */ /* 0x000fe20003f86270 */
[----:B------:R-:W-:Y:S01]  /*1c40*/  @!P5 IMAD.MOV R27, RZ, RZ, -R27 ;  /* 0x000000ffff1bd224 */ /* 0x000fe200078e0a1b */
[----:B------:R-:W-:Y:S01]  /*1c50*/  ISETP.GE.AND P5, PT, R62, RZ, PT ;  /* 0x000000ff3e00720c */ /* 0x000fe20003fa6270 */
[----:B------:R-:W-:Y:S01]  /*1c60*/  @!P1 IMAD.MOV R29, RZ, RZ, -R29 ;  /* 0x000000ffff1d9224 */ /* 0x000fe200078e0a1d */
[----:B------:R-:W-:-:S02]  /*1c70*/  ISETP.GE.AND P1, PT, R61, RZ, PT ;  /* 0x000000ff3d00720c */ /* 0x000fc40003f26270 */
[----:B------:R-:W-:Y:S01]  /*1c80*/  LOP3.LUT R25, RZ, R37, RZ, 0x33, !PT ;  /* 0x00000025ff197212 */ /* 0x000fe200078e33ff */
[----:B------:R-:W-:Y:S01]  /*1c90*/  @!P0 IMAD.MOV R28, RZ, RZ, -R28 ;  /* 0x000000ffff1c8224 */ /* 0x000fe200078e0a1c */
[----:B------:R-:W-:Y:S01]  /*1ca0*/  ISETP.GE.AND P0, PT, R21, RZ, PT ;  /* 0x000000ff1500720c */ /* 0x000fe20003f06270 */
        /* <DEDUP_REMOVED lines=9> */
[----:B------:R-:W-:-:S02]  /*1d40*/  ISETP.GE.AND P1, PT, R56, RZ, PT ;  /* 0x000000ff3800720c */ /* 0x000fc40003f26270 */
[----:B------:R-:W-:Y:S01]  /*1d50*/  ISETP.NE.AND P6, PT, R36, RZ, PT ;  /* 0x000000ff2400720c */ /* 0x000fe20003fc5270 */
        /* <DEDUP_REMOVED lines=12> */
[----:B------:R-:W-:Y:S01]  /*1e20*/  R2UR UR14, R74 ;  /* 0x000000004a0e72ca */ /* 0x000fe200000e0000 */
        /* <DEDUP_REMOVED lines=12> */
[----:B------:R-:W0:Y:S01]  /*1ef0*/  LDC R74, c[0x0][0x238] ;  /* 0x00008e00ff4a7b82 */ /* 0x000e220000000800 */
[----:B------:R-:W-:Y:S01]  /*1f00*/  SHF.R.S32.HI R96, RZ, 0x6, R96 ;  /* 0x00000006ff607819 */ /* 0x000fe20000011460 */
        /* <DEDUP_REMOVED lines=11> */
[----:B------:R-:W-:-:S03]  /*1fc0*/  ISETP.NE.AND P1, PT, R37, RZ, PT ;  /* 0x000000ff2500720c */ /* 0x000fc60003f25270 */
[----:B------:R-:W-:Y:S01]  /*1fd0*/  @!P0 IMAD.MOV R54, RZ, RZ, -R54 ;  /* 0x000000ffff368224 */ /* 0x000fe200078e0a36 */
[C---:B------:R-:W-:Y:S01]  /*1fe0*/  SEL R30, R25.reuse, R30, !P1 ;  /* 0x0000001e191e7207 */ /* 0x040fe20004800000 */
[----:B------:R-:W-:Y:S01]  /*1ff0*/  @!P2 IMAD.MOV R69, RZ, RZ, -R69 ;  /* 0x000000ffff45a224 */ /* 0x000fe200078e0a45 */
[C---:B------:R-:W-:Y:S01]  /*2000*/  SEL R28, R25.reuse, R28, !P1 ;  /* 0x0000001c191c7207 */ /* 0x040fe20004800000 */
[----:B------:R-:W-:Y:S01]  /*2010*/  @!P3 IMAD.MOV R24, RZ, RZ, -R24 ;  /* 0x000000ffff18b224 */ /* 0x000fe200078e0a18 */
[C---:B------:R-:W-:Y:S01]  /*2020*/  SEL R39, R25.reuse, R39, !P1 ;  /* 0x0000002719277207 */ /* 0x040fe20004800000 */
[----:B------:R-:W-:Y:S01]  /*2030*/  @!P4 IMAD.MOV R70, RZ, RZ, -R70 ;  /* 0x000000ffff46c224 */ /* 0x000fe200078e0a46 */
[----:B------:R-:W-:Y:S01]  /*2040*/  ISETP.GE.AND P0, PT, R68, RZ, PT ;  /* 0x000000ff4400720c */ /* 0x000fe20003f06270 */
[----:B------:R-:W-:Y:S01]  /*2050*/  @!P5 IMAD.MOV R71, RZ, RZ, -R71 ;  /* 0x000000ffff47d224 */ /* 0x000fe200078e0a47 */
[C---:B------:R-:W-:Y:S01]  /*2060*/  SEL R35, R25.reuse, R35, !P1 ;  /* 0x0000002319237207 */ /* 0x040fe20004800000 */
[----:B------:R-:W-:Y:S01]  /*2070*/  IMAD R30, R30, UR4, RZ ;  /* 0x000000041e1e7c24 */ /* 0x000fe2000f8e02ff */
[C---:B------:R-:W-:Y:S01]  /*2080*/  SEL R26, R25.reuse, R26, !P1 ;  /* 0x0000001a191a7207 */ /* 0x040fe20004800000 */
[----:B------:R-:W-:Y:S01]  /*2090*/  IMAD R28, R28, UR4, RZ ;  /* 0x000000041c1c7c24 */ /* 0x000fe2000f8e02ff */
[----:B------:R-:W-:Y:S01]  /*20a0*/  SEL R27, R25, R27, !P1 ;  /* 0x0000001b191b7207 */ /* 0x000fe20004800000 */
[----:B------:R-:W-:Y:S01]  /*20b0*/  IMAD R39, R39, UR4, RZ ;  /* 0x0000000427277c24 */ /* 0x000fe2000f8e02ff */
[----:B------:R-:W-:Y:S01]  /*20c0*/  SEL R29, R25, R29, !P1 ;  /* 0x0000001d191d7207 */ /* 0x000fe20004800000 */
[----:B------:R-:W-:Y:S01]  /*20d0*/  IMAD R35, R35, UR4, RZ ;  /* 0x0000000423237c24 */ /* 0x000fe2000f8e02ff */
[C---:B------:R-:W-:Y:S01]  /*20e0*/  SEL R31, R25.reuse, R31, !P1 ;  /* 0x0000001f191f7207 */ /* 0x040fe20004800000 */
[----:B------:R-:W-:Y:S01]  /*20f0*/  IMAD R26, R26, UR4, RZ ;  /* 0x000000041a1a7c24 */ /* 0x000fe2000f8e02ff */
[C---:B------:R-:W-:Y:S01]  /*2100*/  SEL R32, R25.reuse, R32, !P1 ;  /* 0x0000002019207207 */ /* 0x040fe20004800000 */
[----:B------:R-:W-:Y:S01]  /*2110*/  @!P0 IMAD.MOV R72, RZ, RZ, -R72 ;  /* 0x000000ffff488224 */ /* 0x000fe200078e0a48 */
[----:B------:R-:W-:Y:S01]  /*2120*/  SEL R33, R25, R33, !P1 ;  /* 0x0000002119217207 */ /* 0x000fe20004800000 */
[----:B------:R-:W-:Y:S01]  /*2130*/  IMAD R27, R27, UR4, RZ ;  /* 0x000000041b1b7c24 */ /* 0x000fe2000f8e02ff */
[----:B------:R-:W-:Y:S01]  /*2140*/  SEL R34, R25, R34, !P1 ;  /* 0x0000002219227207 */ /* 0x000fe20004800000 */
[----:B------:R-:W-:Y:S01]  /*2150*/  IMAD R29, R29, UR4, RZ ;  /* 0x000000041d1d7c24 */ /* 0x000fe2000f8e02ff */
[----:B------:R-:W-:Y:S01]  /*2160*/  SEL R38, R25, R38, !P1 ;  /* 0x0000002619267207 */ /* 0x000fe20004800000 */
[----:B------:R-:W-:Y:S01]  /*2170*/  IMAD R31, R31, UR4, RZ ;  /* 0x000000041f1f7c24 */ /* 0x000fe2000f8e02ff */
[C---:B------:R-:W-:Y:S01]  /*2180*/  SEL R40, R25.reuse, R40, !P1 ;  /* 0x0000002819287207 */ /* 0x040fe20004800000 */
[----:B------:R-:W-:Y:S01]  /*2190*/  IMAD R32, R32, UR4, RZ ;  /* 0x0000000420207c24 */ /* 0x000fe2000f8e02ff */
[----:B------:R-:W-:Y:S01]  /*21a0*/  SEL R41, R25, R41, !P1 ;  /* 0x0000002919297207 */ /* 0x000fe20004800000 */
[----:B------:R-:W-:Y:S01]  /*21b0*/  IMAD R33, R33, UR4, RZ ;  /* 0x0000000421217c24 */ /* 0x000fe2000f8e02ff */
[C---:B------:R-:W-:Y:S01]  /*21c0*/  SEL R42, R25.reuse, R42, !P1 ;  /* 0x0000002a192a7207 */ /* 0x040fe20004800000 */
[----:B------:R-:W-:Y:S01]  /*21d0*/  IMAD R34, R34, UR4, RZ ;  /* 0x0000000422227c24 */ /* 0x000fe2000f8e02ff */
[C---:B------:R-:W-:Y:S01]  /*21e0*/  SEL R43, R25.reuse, R43, !P1 ;  /* 0x0000002b192b7207 */ /* 0x040fe20004800000 */
        /* <DEDUP_REMOVED lines=33> */
[----:B------:R-:W-:Y:S01]  /*2400*/  SHF.R.S32.HI R136, RZ, 0x1f, R30 ;  /* 0x0000001fff887819 */ /* 0x000fe2000001141e */
[----:B------:R-:W-:Y:S01]  /*2410*/  IMAD R70, R70, UR4, RZ ;  /* 0x0000000446467c24 */ /* 0x000fe2000f8e02ff */
[----:B------:R-:W-:Y:S01]  /*2420*/  IADD3 R114, P1, R30, UR8, RZ ;  /* 0x000000081e727c10 */ /* 0x000fe2000ff3e0ff */
[----:B------:R-:W-:Y:S01]  /*2430*/  IMAD R69, R69, UR4, RZ ;  /* 0x0000000445457c24 */ /* 0x000fe2000f8e02ff */
[----:B------:R-:W-:Y:S01]  /*2440*/  SHF.R.S32.HI R128, RZ, 0x1f, R28 ;  /* 0x0000001fff807819 */ /* 0x000fe2000001141c */
[----:B------:R-:W-:Y:S01]  /*2450*/  IMAD R24, R24, UR4, RZ ;  /* 0x0000000418187c24 */ /* 0x000fe2000f8e02ff */
[----:B------:R-:W-:Y:S01]  /*2460*/  IADD3 R110, P3, R28, UR8, RZ ;  /* 0x000000081c6e7c10 */ /* 0x000fe2000ff7e0ff */
[----:B------:R-:W-:Y:S01]  /*2470*/  IMAD R25, R25, UR4, RZ ;  /* 0x0000000419197c24 */ /* 0x000fe2000f8e02ff */
[----:B------:R-:W-:Y:S01]  /*2480*/  IADD3.X R136, R136, UR9, RZ, P1, !PT ;  /* 0x0000000988887c10 */ /* 0x000fe20008ffe4ff */
[----:B------:R-:W-:Y:S01]  /*2490*/  UIADD3 UR4, UR12, 0x2000, URZ ;  /* 0x000020000c047890 */ /* 0x000fe2000fffe03f */
[----:B------:R-:W-:Y:S01]  /*24a0*/  IADD3.X R128, R128, UR9, RZ, P3, !PT ;  /* 0x0000000980807c10 */ /* 0x000fe20009ffe4ff */
[-C--:B0-----:R-:W-:Y:S01]  /*24b0*/  IMAD R95, R95, R74.reuse, RZ ;  /* 0x0000004a5f5f7224 */ /* 0x081fe200078e02ff */
[----:B------:R-:W-:Y:S01]  /*24c0*/  SHF.R.S32.HI R164, RZ, 0x1f, R39 ;  /* 0x0000001fffa47819 */ /* 0x000fe20000011427 */
[----:B------:R-:W-:Y:S01]  /*24d0*/  USHF.R.U32.HI UR4, URZ, 0x4, UR4 ;  /* 0x000000043f047899 */ /* 0x000fe20008011604 */
[----:B------:R-:W-:Y:S01]  /*24e0*/  IADD3 R138, P1, R39, UR8, RZ ;  /* 0x00000008278a7c10 */ /* 0x000fe2000ff3e0ff */
[-C--:B------:R-:W-:Y:S01]  /*24f0*/  IMAD R94, R94, R74.reuse, RZ ;  /* 0x0000004a5e5e7224 */ /* 0x080fe200078e02ff */
[----:B------:R-:W-:Y:S01]  /*2500*/  SHF.R.S32.HI R156, RZ, 0x1f, R35 ;  /* 0x0000001fff9c7819 */ /* 0x000fe20000011423 */
[-C--:B------:R-:W-:Y:S01]  /*2510*/  IMAD R93, R93, R74.reuse, RZ ;  /* 0x0000004a5d5d7224 */ /* 0x080fe200078e02ff */
[----:B------:R-:W-:Y:S01]  /*2520*/  IADD3 R130, P3, R35, UR8, RZ ;  /* 0x0000000823827c10 */ /* 0x000fe2000ff7e0ff */
[-C--:B------:R-:W-:Y:S01]  /*2530*/  IMAD R92, R92, R74.reuse, RZ ;  /* 0x0000004a5c5c7224 */ /* 0x080fe200078e02ff */
[----:B------:R-:W-:Y:S01]  /*2540*/  IADD3.X R164, R164, UR9, RZ, P1, !PT ;  /* 0x00000009a4a47c10 */ /* 0x000fe20008ffe4ff */
[----:B------:R-:W-:Y:S01]  /*2550*/  IMAD R91, R91, R74, RZ ;  /* 0x0000004a5b5b7224 */ /* 0x000fe200078e02ff */
[----:B------:R-:W-:Y:S01]  /*2560*/  @!P6 LOP3.LUT R72, RZ, R36, RZ, 0x33, !PT ;  /* 0x00000024ff48e212 */ /* 0x000fe200078e33ff */
[-C--:B------:R-:W-:Y:S01]  /*2570*/  IMAD R90, R90, R74.reuse, RZ ;  /* 0x0000004a5a5a7224 */ /* 0x080fe200078e02ff */
[----:B------:R-:W-:Y:S01]  /*2580*/  IADD3.X R156, R156, UR9, RZ, P3, !PT ;  /* 0x000000099c9c7c10 */ /* 0x000fe20009ffe4ff */
[-C--:B------:R-:W-:Y:S01]  /*2590*/  IMAD R89, R89, R74.reuse, RZ ;  /* 0x0000004a59597224 */ /* 0x080fe200078e02ff */
[----:B------:R-:W-:Y:S01]  /*25a0*/  SHF.R.S32.HI R206, RZ, 0x1f, R46 ;  /* 0x0000001fffce7819 */ /* 0x000fe2000001142e */
[----:B------:R-:W-:Y:S01]  /*25b0*/  IMAD R72, R72, UR5, RZ ;  /* 0x0000000548487c24 */ /* 0x000fe2000f8e02ff */
[----:B------:R-:W-:Y:S01]  /*25c0*/  IADD3 R166, P1, R46, UR8, RZ ;  /* 0x000000082ea67c10 */ /* 0x000fe2000ff3e0ff */
[----:B------:R-:W-:Y:S01]  /*25d0*/  ULDC UR5, c[0x0][0x23c] ;  /* 0x00008f0000057ab9 */ /* 0x000fe20000000800 */
[----:B------:R-:W-:Y:S01]  /*25e0*/  SHF.R.S32.HI R198, RZ, 0x1f, R44 ;  /* 0x0000001fffc67819 */ /* 0x000fe2000001142c */
[----:B------:R-:W-:Y:S01]  /*25f0*/  IMAD R97, R2, UR5, RZ ;  /* 0x0000000502617c24 */ /* 0x000fe2000f8e02ff */
[----:B------:R-:W-:Y:S01]  /*2600*/  IADD3 R158, P3, R44, UR8, RZ ;  /* 0x000000082c9e7c10 */ /* 0x000fe2000ff7e0ff */
[-C--:B------:R-:W-:Y:S01]  /*2610*/  IMAD R88, R88, R74.reuse, RZ ;  /* 0x0000004a58587224 */ /* 0x080fe200078e02ff */
[----:B------:R-:W-:Y:S01]  /*2620*/  IADD3.X R206, R206, UR9, RZ, P1, !PT ;  /* 0x00000009cece7c10 */ /* 0x000fe20008ffe4ff */
[-C--:B------:R-:W-:Y:S01]  /*2630*/  IMAD R87, R87, R74.reuse, RZ ;  /* 0x0000004a57577224 */ /* 0x080fe200078e02ff */
[----:B------:R-:W-:Y:S01]  /*2640*/  IADD3.X R198, R198, UR9, RZ, P3, !PT ;  /* 0x00000009c6c67c10 */ /* 0x000fe20009ffe4ff */
[-C--:B------:R-:W-:Y:S01]  /*2650*/  IMAD R86, R86, R74.reuse, RZ ;  /* 0x0000004a56567224 */ /* 0x080fe200078e02ff */
[----:B------:R-:W-:Y:S01]  /*2660*/  SHF.R.S32.HI R234, RZ, 0x1f, R53 ;  /* 0x0000001fffea7819 */ /* 0x000fe20000011435 */
[-C--:B------:R-:W-:Y:S01]  /*2670*/  IMAD R85, R85, R74.reuse, RZ ;  /* 0x0000004a55557224 */ /* 0x080fe200078e02ff */
[----:B------:R-:W-:Y:S01]  /*2680*/  IADD3 R208, P1, R53, UR8, RZ ;  /* 0x0000000835d07c10 */ /* 0x000fe2000ff3e0ff */
        /* <DEDUP_REMOVED lines=8> */
[----:B------:R-:W-:Y:S01]  /*2710*/  IMAD.SHL.U32 R80, R74, 0x40, RZ ;  /* 0x000000404a507824 */ /* 0x000fe200078e00ff */
[----:B------:R-:W-:Y:S01]  /*2720*/  SHF.R.S32.HI R124, RZ, 0x1f, R27 ;  /* 0x0000001fff7c7819 */ /* 0x000fe2000001141b */
[----:B------:R-:W-:Y:S01]  /*2730*/  IMAD R79, R3, R74, RZ ;  /* 0x0000004a034f7224 */ /* 0x000fe200078e02ff */
[----:B------:R-:W-:Y:S01]  /*2740*/  IADD3 R108, P4, R27, UR8, RZ ;  /* 0x000000081b6c7c10 */ /* 0x000fe2000ff9e0ff */
[----:B------:R-:W-:Y:S01]  /*2750*/  USGXT.U32 UR4, UR4, 0xe ;  /* 0x0000000e0404789a */ /* 0x000fe20008000000 */
[----:B------:R-:W-:-:S02]  /*2760*/  SHF.R.S32.HI R132, RZ, 0x1f, R29 ;  /* 0x0000001fff847819 */ /* 0x000fc4000001141d */
[----:B------:R-:W-:Y:S02]  /*2770*/  CS2R R26, SRZ ;  /* 0x00000000001a7805 */ /* 0x000fe4000001ff00 */
[----:B------:R-:W-:Y:S02]  /*2780*/  IADD3 R112, P2, R29, UR8, RZ ;  /* 0x000000081d707c10 */ /* 0x000fe4000ff5e0ff */
[----:B------:R-:W-:Y:S02]  /*2790*/  CS2R R28, SRZ ;  /* 0x00000000001c7805 */ /* 0x000fe4000001ff00 */
[----:B------:R-:W-:Y:S02]  /*27a0*/  IADD3.X R234, R234, UR9, RZ, P1, !PT ;  /* 0x00000009eaea7c10 */ /* 0x000fe40008ffe4ff */
[----:B------:R-:W-:Y:S02]  /*27b0*/  CS2R R36, SRZ ;  /* 0x0000000000247805 */ /* 0x000fe4000001ff00 */
[----:B------:R-:W-:Y:S01]  /*27c0*/  IADD3.X R226, R226, UR9, RZ, P3, !PT ;  /* 0x00000009e2e27c10 */ /* 0x000fe20009ffe4ff */
[----:B------:R-:W-:Y:S01]  /*27d0*/  USHF.L.U32 UR15, UR5, 0x6, URZ ;  /* 0x00000006050f7899 */ /* 0x000fe2000800063f */
[----:B------:R-:W-:-:S02]  /*27e0*/  IADD3 R236, P1, R72, UR6, RZ ;  /* 0x0000000648ec7c10 */ /* 0x000fc4000ff3e0ff */
[----:B------:R-:W-:Y:S01]  /*27f0*/  IADD3.X R120, R120, UR9, RZ, P5, !PT ;  /* 0x0000000978787c10 */ /* 0x000fe2000affe4ff */
[----:B------:R-:W-:Y:S01]  /*2800*/  UMOV UR5, URZ ;  /* 0x0000003f00057c82 */ /* 0x000fe20008000000 */
[----:B------:R-:W-:Y:S02]  /*2810*/  IADD3.X R124, R124, UR9, RZ, P4, !PT ;  /* 0x000000097c7c7c10 */ /* 0x000fe4000a7fe4ff */
[----:B------:R-:W-:Y:S02]  /*2820*/  IADD3.X R132, R132, UR9, RZ, P2, !PT ;  /* 0x0000000984847c10 */ /* 0x000fe400097fe4ff */
[----:B------:R-:W-:Y:S02]  /*2830*/  SHF.R.S32.HI R102, RZ, 0x1f, R70 ;  /* 0x0000001fff667819 */ /* 0x000fe40000011446 */
[----:B------:R-:W-:Y:S01]  /*2840*/  IADD3 R228, P3, R70, UR8, RZ ;  /* 0x0000000846e47c10 */ /* 0x000fe2000ff7e0ff */
[----:B------:R-:W-:Y:S01]  /*2850*/  IMAD.SHL.U32 R70, R0, 0x8, RZ ;  /* 0x0000000800467824 */ /* 0x000fe200078e00ff */
[----:B------:R-:W-:-:S02]  /*2860*/  SHF.R.S32.HI R140, RZ, 0x1f, R31 ;  /* 0x0000001fff8c7819 */ /* 0x000fc4000001141f */
[----:B------:R-:W-:Y:S02]  /*2870*/  IADD3 R116, P0, R31, UR8, RZ ;  /* 0x000000081f747c10 */ /* 0x000fe4000ff1e0ff */
[----:B------:R-:W-:Y:S02]  /*2880*/  CS2R R30, SRZ ;  /* 0x00000000001e7805 */ /* 0x000fe4000001ff00 */
[----:B------:R-:W-:Y:S02]  /*2890*/  SHF.R.S32.HI R144, RZ, 0x1f, R32 ;  /* 0x0000001fff907819 */ /* 0x000fe40000011420 */
[----:B------:R-:W-:Y:S02]  /*28a0*/  IADD3 R118, P6, R32, UR8, RZ ;  /* 0x0000000820767c10 */ /* 0x000fe4000ffde0ff */
[----:B------:R-:W-:Y:S02]  /*28b0*/  SHF.R.S32.HI R148, RZ, 0x1f, R33 ;  /* 0x0000001fff947819 */ /* 0x000fe40000011421 */
[----:B------:R-:W-:-:S02]  /*28c0*/  IADD3 R122, P5, R33, UR8, RZ ;  /* 0x00000008217a7c10 */ /* 0x000fc4000ffbe0ff */
[----:B------:R-:W-:Y:S02]  /*28d0*/  CS2R R32, SRZ ;  /* 0x0000000000207805 */ /* 0x000fe4000001ff00 */
[----:B------:R-:W-:Y:S02]  /*28e0*/  SHF.R.S32.HI R152, RZ, 0x1f, R34 ;  /* 0x0000001fff987819 */ /* 0x000fe40000011422 */
[----:B------:R-:W-:Y:S02]  /*28f0*/  IADD3 R126, P4, R34, UR8, RZ ;  /* 0x00000008227e7c10 */ /* 0x000fe4000ff9e0ff */
[----:B------:R-:W-:Y:S02]  /*2900*/  CS2R R34, SRZ ;  /* 0x0000000000227805 */ /* 0x000fe4000001ff00 */
[----:B------:R-:W-:Y:S02]  /*2910*/  SHF.R.S32.HI R160, RZ, 0x1f, R38 ;  /* 0x0000001fffa07819 */ /* 0x000fe40000011426 */
[----:B------:R-:W-:-:S02]  /*2920*/  IADD3 R134, P2, R38, UR8, RZ ;  /* 0x0000000826867c10 */ /* 0x000fc4000ff5e0ff */
[----:B------:R-:W-:Y:S02]  /*2930*/  CS2R R38, SRZ ;  /* 0x0000000000267805 */ /* 0x000fe4000001ff00 */
[----:B------:R-:W-:Y:S02]  /*2940*/  LEA.HI.X.SX32 R98, R72, UR7, 0x1, P1 ;  /* 0x0000000748627c11 */ /* 0x000fe400088f0eff */
[----:B------:R-:W-:Y:S02]  /*2950*/  SHF.R.S32.HI R72, RZ, 0x7, R0 ;  /* 0x00000007ff487819 */ /* 0x000fe40000011400 */
[----:B------:R-:W-:Y:S02]  /*2960*/  IADD3.X R140, R140, UR9, RZ, P0, !PT ;  /* 0x000000098c8c7c10 */ /* 0x000fe400087fe4ff */
[----:B------:R-:W-:Y:S02]  /*2970*/  IADD3.X R144, R144, UR9, RZ, P6, !PT ;  /* 0x0000000990907c10 */ /* 0x000fe4000b7fe4ff */
[----:B------:R-:W-:-:S02]  /*2980*/  IADD3.X R148, R148, UR9, RZ, P5, !PT ;  /* 0x0000000994947c10 */ /* 0x000fc4000affe4ff */
[----:B------:R-:W-:Y:S02]  /*2990*/  IADD3.X R152, R152, UR9, RZ, P4, !PT ;  /* 0x0000000998987c10 */ /* 0x000fe4000a7fe4ff */
[----:B------:R-:W-:Y:S02]  /*29a0*/  IADD3.X R160, R160, UR9, RZ, P2, !PT ;  /* 0x00000009a0a07c10 */ /* 0x000fe400097fe4ff */
[----:B------:R-:W-:Y:S02]  /*29b0*/  SHF.R.S32.HI R168, RZ, 0x1f, R40 ;  /* 0x0000001fffa87819 */ /* 0x000fe40000011428 */
[----:B------:R-:W-:Y:S02]  /*29c0*/  IADD3 R142, P0, R40, UR8, RZ ;  /* 0x00000008288e7c10 */ /* 0x000fe4000ff1e0ff */
[----:B------:R-:W-:Y:S02]  /*29d0*/  SHF.R.S32.HI R172, RZ, 0x1f, R41 ;  /* 0x0000001fffac7819 */ /* 0x000fe40000011429 */
[----:B------:R-:W-:-:S02]  /*29e0*/  IADD3 R146, P6, R41, UR8, RZ ;  /* 0x0000000829927c10 */ /* 0x000fc4000ffde0ff */
[----:B------:R-:W-:Y:S02]  /*29f0*/  CS2R R40, SRZ ;  /* 0x0000000000287805 */ /* 0x000fe4000001ff00 */
[----:B------:R-:W-:Y:S02]  /*2a00*/  SHF.R.S32.HI R176, RZ, 0x1f, R42 ;  /* 0x0000001fffb07819 */ /* 0x000fe4000001142a */
[----:B------:R-:W-:Y:S02]  /*2a10*/  IADD3 R150, P5, R42, UR8, RZ ;  /* 0x000000082a967c10 */ /* 0x000fe4000ffbe0ff */
[----:B------:R-:W-:Y:S02]  /*2a20*/  SHF.R.S32.HI R192, RZ, 0x1f, R43 ;  /* 0x0000001fffc07819 */ /* 0x000fe4000001142b */
[----:B------:R-:W-:Y:S02]  /*2a30*/  IADD3 R154, P4, R43, UR8, RZ ;  /* 0x000000082b9a7c10 */ /* 0x000fe4000ff9e0ff */
[----:B------:R-:W-:-:S02]  /*2a40*/  CS2R R42, SRZ ;  /* 0x00000000002a7805 */ /* 0x000fc4000001ff00 */
[----:B------:R-:W-:Y:S02]  /*2a50*/  SHF.R.S32.HI R202, RZ, 0x1f, R45 ;  /* 0x0000001fffca7819 */ /* 0x000fe4000001142d */
[----:B------:R-:W-:Y:S02]  /*2a60*/  IADD3 R162, P2, R45, UR8, RZ ;  /* 0x000000082da27c10 */ /* 0x000fe4000ff5e0ff */
[----:B------:R-:W-:Y:S02]  /*2a70*/  CS2R R44, SRZ ;  /* 0x00000000002c7805 */ /* 0x000fe4000001ff00 */
[----:B------:R-:W-:Y:S02]  /*2a80*/  LOP3.LUT R71, R70, 0x30, RZ, 0xc0, !PT ;  /* 0x0000003046477812 */ /* 0x000fe400078ec0ff */
[----:B------:R-:W-:Y:S02]  /*2a90*/  SGXT R72, R72, 0x1 ;  /* 0x000000014848781a */ /* 0x000fe40000000200 */
[----:B------:R-:W-:Y:S01]  /*2aa0*/  IADD3.X R168, R168, UR9, RZ, P0, !PT ;  /* 0x00000009a8a87c10 */ /* 0x000fe200087fe4ff */
[----:B------:R-:W-:Y:S01]  /*2ab0*/  IMAD R76, R2, 0x40, R71 ;  /* 0x00000040024c7824 */ /* 0x000fe200078e0247 */
[----:B------:R-:W-:-:S02]  /*2ac0*/  IADD3.X R172, R172, UR9, RZ, P6, !PT ;  /* 0x00000009acac7c10 */ /* 0x000fc4000b7fe4ff */
[----:B------:R-:W-:Y:S02]  /*2ad0*/  IADD3.X R176, R176, UR9, RZ, P5, !PT ;  /* 0x00000009b0b07c10 */ /* 0x000fe4000affe4ff */
[----:B------:R-:W-:Y:S02]  /*2ae0*/  IADD3.X R192, R192, UR9, RZ, P4, !PT ;  /* 0x00000009c0c07c10 */ /* 0x000fe4000a7fe4ff */
[----:B------:R-:W-:Y:S02]  /*2af0*/  IADD3.X R202, R202, UR9, RZ, P2, !PT ;  /* 0x00000009caca7c10 */ /* 0x000fe400097fe4ff */
[----:B------:R-:W-:Y:S02]  /*2b00*/  SHF.R.S32.HI R210, RZ, 0x1f, R47 ;  /* 0x0000001fffd27819 */ /* 0x000fe4000001142f */
[----:B------:R-:W-:Y:S02]  /*2b10*/  IADD3 R170, P0, R47, UR8, RZ ;  /* 0x000000082faa7c10 */ /* 0x000fe4000ff1e0ff */
[----:B------:R-:W-:-:S02]  /*2b20*/  CS2R R46, SRZ ;  /* 0x00000000002e7805 */ /* 0x000fc4000001ff00 */
[----:B------:R-:W-:Y:S02]  /*2b30*/  SHF.R.S32.HI R214, RZ, 0x1f, R48 ;  /* 0x0000001fffd67819 */ /* 0x000fe40000011430 */
[----:B------:R-:W-:Y:S02]  /*2b40*/  IADD3 R174, P6, R48, UR8, RZ ;  /* 0x0000000830ae7c10 */ /* 0x000fe4000ffde0ff */
[----:B------:R-:W-:Y:S02]  /*2b50*/  SHF.R.S32.HI R218, RZ, 0x1f, R49 ;  /* 0x0000001fffda7819 */ /* 0x000fe40000011431 */
[----:B------:R-:W-:Y:S02]  /*2b60*/  IADD3 R178, P5, R49, UR8, RZ ;  /* 0x0000000831b27c10 */ /* 0x000fe4000ffbe0ff */
[----:B------:R-:W-:Y:S02]  /*2b70*/  CS2R R48, SRZ ;  /* 0x0000000000307805 */ /* 0x000fe4000001ff00 */
[----:B------:R-:W-:-:S02]  /*2b80*/  SHF.R.S32.HI R222, RZ, 0x1f, R50 ;  /* 0x0000001fffde7819 */ /* 0x000fc40000011432 */
[----:B------:R-:W-:Y:S02]  /*2b90*/  IADD3 R196, P4, R50, UR8, RZ ;  /* 0x0000000832c47c10 */ /* 0x000fe4000ff9e0ff */
[----:B------:R-:W-:Y:S02]  /*2ba0*/  CS2R R50, SRZ ;  /* 0x0000000000327805 */ /* 0x000fe4000001ff00 */
[----:B------:R-:W-:Y:S02]  /*2bb0*/  SHF.R.S32.HI R230, RZ, 0x1f, R52 ;  /* 0x0000001fffe67819 */ /* 0x000fe40000011434 */
[----:B------:R-:W-:Y:S02]  /*2bc0*/  IADD3 R204, P2, R52, UR8, RZ ;  /* 0x0000000834cc7c10 */ /* 0x000fe4000ff5e0ff */
[----:B------:R-:W-:Y:S02]  /*2bd0*/  CS2R R52, SRZ ;  /* 0x0000000000347805 */ /* 0x000fe4000001ff00 */
[----:B------:R-:W-:-:S02]  /*2be0*/  LOP3.LUT R75, R72, 0x90, RZ, 0xc0, !PT ;  /* 0x00000090484b7812 */ /* 0x000fc400078ec0ff */
[----:B------:R-:W-:Y:S02]  /*2bf0*/  IADD3.X R210, R210, UR9, RZ, P0, !PT ;  /* 0x00000009d2d27c10 */ /* 0x000fe400087fe4ff */
[----:B------:R-:W-:Y:S02]  /*2c00*/  IADD3.X R214, R214, UR9, RZ, P6, !PT ;  /* 0x00000009d6d67c10 */ /* 0x000fe4000b7fe4ff */
[----:B------:R-:W-:Y:S02]  /*2c10*/  IADD3.X R218, R218, UR9, RZ, P5, !PT ;  /* 0x00000009dada7c10 */ /* 0x000fe4000affe4ff */
[----:B------:R-:W-:Y:S02]  /*2c20*/  IADD3.X R222, R222, UR9, RZ, P4, !PT ;  /* 0x00000009dede7c10 */ /* 0x000fe4000a7fe4ff */
[----:B------:R-:W-:Y:S02]  /*2c30*/  IADD3.X R230, R230, UR9, RZ, P2, !PT ;  /* 0x00000009e6e67c10 */ /* 0x000fe400097fe4ff */
[----:B------:R-:W-:-:S02]  /*2c40*/  SHF.R.S32.HI R238, RZ, 0x1f, R54 ;  /* 0x0000001fffee7819 */ /* 0x000fc40000011436 */
[----:B------:R-:W-:Y:S02]  /*2c50*/  IADD3 R212, P0, R54, UR8, RZ ;  /* 0x0000000836d47c10 */ /* 0x000fe4000ff1e0ff */
[----:B------:R-:W-:Y:S02]  /*2c60*/  SHF.R.S32.HI R240, RZ, 0x1f, R55 ;  /* 0x0000001ffff07819 */ /* 0x000fe40000011437 */
[----:B------:R-:W-:Y:S02]  /*2c70*/  IADD3 R216, P6, R55, UR8, RZ ;  /* 0x0000000837d87c10 */ /* 0x000fe4000ffde0ff */
[----:B------:R-:W-:Y:S02]  /*2c80*/  CS2R R54, SRZ ;  /* 0x0000000000367805 */ /* 0x000fe4000001ff00 */
[----:B------:R-:W-:Y:S02]  /*2c90*/  SHF.R.S32.HI R106, RZ, 0x1f, R69 ;  /* 0x0000001fff6a7819 */ /* 0x000fe40000011445 */
[----:B------:R-:W-:-:S02]  /*2ca0*/  IADD3 R220, P5, R69, UR8, RZ ;  /* 0x0000000845dc7c10 */ /* 0x000fc4000ffbe0ff */
[----:B------:R-:W-:Y:S02]  /*2cb0*/  SHF.R.S32.HI R104, RZ, 0x1f, R24 ;  /* 0x0000001fff687819 */ /* 0x000fe40000011418 */
[----:B------:R-:W-:Y:S02]  /*2cc0*/  IADD3 R224, P4, R24, UR8, RZ ;  /* 0x0000000818e07c10 */ /* 0x000fe4000ff9e0ff */
[----:B------:R-:W-:Y:S02]  /*2cd0*/  SHF.R.S32.HI R100, RZ, 0x1f, R25 ;  /* 0x0000001fff647819 */ /* 0x000fe40000011419 */
[----:B------:R-:W-:Y:S02]  /*2ce0*/  IADD3 R232, P2, R25, UR8, RZ ;  /* 0x0000000819e87c10 */ /* 0x000fe4000ff5e0ff */
[----:B------:R-:W-:Y:S02]  /*2cf0*/  CS2R R24, SRZ ;  /* 0x0000000000187805 */ /* 0x000fe4000001ff00 */
[----:B------:R-:W-:Y:S01]  /*2d00*/  LOP3.LUT R76, R76, R3, RZ, 0xfc, !PT ;  /* 0x000000034c4c7212 */ /* 0x000fe200078efcff */
[----:B------:R-:W-:Y:S01]  /*2d10*/  UMOV UR8, 0xfffffffe ;  /* 0xfffffffe00087882 */ /* 0x000fe20000000000 */
[----:B------:R-:W-:-:S02]  /*2d20*/  LOP3.LUT R75, R75, 0x7f, R0, 0x78, !PT ;  /* 0x0000007f4b4b7812 */ /* 0x000fc400078e7800 */
[----:B------:R-:W-:Y:S02]  /*2d30*/  IADD3.X R238, R238, UR9, RZ, P0, !PT ;  /* 0x00000009eeee7c10 */ /* 0x000fe400087fe4ff */
[----:B------:R-:W-:Y:S02]  /*2d40*/  IADD3.X R240, R240, UR9, RZ, P6, !PT ;  /* 0x00000009f0f07c10 */ /* 0x000fe4000b7fe4ff */
[----:B------:R-:W-:Y:S02]  /*2d50*/  IADD3.X R106, R106, UR9, RZ, P5, !PT ;  /* 0x000000096a6a7c10 */ /* 0x000fe4000affe4ff */
[----:B------:R-:W-:Y:S02]  /*2d60*/  IADD3.X R104, R104, UR9, RZ, P4, !PT ;  /* 0x0000000968687c10 */ /* 0x000fe4000a7fe4ff */
[----:B------:R-:W-:Y:S02]  /*2d70*/  IADD3.X R102, R102, UR9, RZ, P3, !PT ;  /* 0x0000000966667c10 */ /* 0x000fe40009ffe4ff */
[----:B------:R-:W-:Y:S01]  /*2d80*/  IADD3.X R100, R100, UR9, RZ, P2, !PT ;  /* 0x0000000964647c10 */ /* 0x000fe200097fe4ff */
[----:B------:R-:W-:Y:S01]  /*2d90*/  UMOV UR9, 0x7fffffdf ;  /* 0x7fffffdf00097882 */ /* 0x000fe20000000000 */
[----:B------:R-:W-:Y:S01]  /*2da0*/  LOP3.LUT R69, R0, 0x80, RZ, 0xc0, !PT ;  /* 0x0000008000457812 */ /* 0x000fe200078ec0ff */
[----:B------:R-:W-:Y:S01]  /*2db0*/  UIADD3.64 UR8, UR4, -UR8, URZ ;  /* 0x8000000804087297 */ /* 0x000fe2000fffe03f */
[----:B------:R-:W-:-:S02]  /*2dc0*/  SHF.R.S32.HI R77, RZ, 0x1f, R97 ;  /* 0x0000001fff4d7819 */ /* 0x000fc40000011461 */
[C---:B------:R-:W-:Y:S02]  /*2dd0*/  LOP3.LUT R74, R76.reuse, 0x10, RZ, 0x3c, !PT ;  /* 0x000000104c4a7812 */ /* 0x040fe400078e3cff */
[C---:B------:R-:W-:Y:S02]  /*2de0*/  LOP3.LUT R73, R76.reuse, 0x20, RZ, 0x3c, !PT ;  /* 0x000000204c497812 */ /* 0x040fe400078e3cff */
[----:B------:R-:W-:Y:S02]  /*2df0*/  LOP3.LUT R72, R76, 0x30, RZ, 0x3c, !PT ;  /* 0x000000304c487812 */ /* 0x000fe400078e3cff */
[----:B------:R-:W-:-:S07]  /*2e00*/  LOP3.LUT R71, R75, 0x20, RZ, 0x3c, !PT ;  /* 0x000000204b477812 */ /* 0x000fce00078e3cff */
.L_x_2:
[C---:B------:R-:W-:Y:S02]  /*2e10*/  LOP3.LUT R99, R3.reuse, 0x4, RZ, 0xfc, !PT ;  /* 0x0000000403637812 */ /* 0x040fe400078efcff */
[----:B------:R-:W-:Y:S02]  /*2e20*/  LOP3.LUT R101, R3, 0x8, RZ, 0xfc, !PT ;  /* 0x0000000803657812 */ /* 0x000fe400078efcff */
[----:B------:R-:W-:Y:S02]  /*2e30*/  IADD3 R186, P6, R81, R236, RZ ;  /* 0x000000ec51ba7210 */ /* 0x000fe40007fde0ff */
[----:B------:R-:W-:Y:S02]  /*2e40*/  ISETP.GE.AND P4, PT, R3, UR13, PT ;  /* 0x0000000d03007c0c */ /* 0x000fe4000bf86270 */
[----:B------:R-:W-:Y:S02]  /*2e50*/  ISETP.GE.AND P5, PT, R99, UR13, PT ;  /* 0x0000000d63007c0c */ /* 0x000fe4000bfa6270 */
[----:B------:R-:W-:-:S02]  /*2e60*/  ISETP.GE.AND P0, PT, R101, UR13, PT ;  /* 0x0000000d65007c0c */ /* 0x000fc4000bf06270 */
[----:B------:R-:W-:Y:S02]  /*2e70*/  LEA.HI R99, R0, 0xc, RZ, 0x1a ;  /* 0x0000000c00637811 */ /* 0x000fe400078fd0ff */
[----:B------:R-:W-:Y:S02]  /*2e80*/  LOP3.LUT R101, R3, 0x10, RZ, 0xfc, !PT ;  /* 0x0000001003657812 */ /* 0x000fe400078efcff */
[----:B------:R-:W-:Y:S02]  /*2e90*/  LEA.HI.X.SX32 R187, R81, R98, 0x1, P6 ;  /* 0x0000006251bb7211 */ /* 0x000fe400030f0eff */
[-C--:B------:R-:W-:Y:S02]  /*2ea0*/  IADD3 R182, P3, R79, R236.reuse, RZ ;  /* 0x000000ec4fb67210 */ /* 0x080fe40007f7e0ff */
[----:B------:R-:W-:Y:S02]  /*2eb0*/  IADD3 R184, P6, R82, R236, RZ ;  /* 0x000000ec52b87210 */ /* 0x000fe40007fde0ff */
[----:B------:R-:W-:-:S02]  /*2ec0*/  ISETP.GE.AND P1, PT, R99, UR13, PT ;  /* 0x0000000d63007c0c */ /* 0x000fc4000bf26270 */
[----:B------:R-:W-:Y:S02]  /*2ed0*/  ISETP.GE.AND P2, PT, R101, UR13, PT ;  /* 0x0000000d65007c0c */ /* 0x000fe4000bf46270 */
[----:B------:R-:W-:Y:S02]  /*2ee0*/  LOP3.LUT R99, R3, 0x14, RZ, 0xfc, !PT ;  /* 0x0000001403637812 */ /* 0x000fe400078efcff */
[----:B------:R-:W-:Y:S02]  /*2ef0*/  PRMT R101, RZ, 0x7610, R101 ;  /* 0x00007610ff657816 */ /* 0x000fe40000000065 */
[-C--:B------:R-:W-:Y:S02]  /*2f00*/  LEA.HI.X.SX32 R183, R79, R98.reuse, 0x1, P3 ;  /* 0x000000624fb77211 */ /* 0x080fe400018f0eff */
[----:B------:R-:W-:Y:S02]  /*2f10*/  LEA.HI.X.SX32 R185, R82, R98, 0x1, P6 ;  /* 0x0000006252b97211 */ /* 0x000fe400030f0eff */
[----:B------:R-:W-:Y:S01]  /*2f20*/  IADD3 R180, P6, R92, R236, RZ ;  /* 0x000000ec5cb47210 */ /* 0x000fe20007fde0ff */
[----:B------:R0:W2:Y:S01]  /*2f30*/  @!P4 LDG.E.U8 R101, desc[UR16][R182.64] ;  /* 0x00000010b665c981 */ /* 0x0000a2000c1e1100 */
[----:B------:R-:W-:-:S02]  /*2f40*/  ISETP.GE.AND P3, PT, R99, UR13, PT ;  /* 0x0000000d63007c0c */ /* 0x000fc4000bf66270 */
[----:B------:R-:W-:Y:S02]  /*2f50*/  LOP3.LUT R99, R3, 0x18, RZ, 0xfc, !PT ;  /* 0x0000001803637812 */ /* 0x000fe400078efcff */
[----:B------:R-:W-:Y:S02]  /*2f60*/  PRMT R103, RZ, 0x7610, R103 ;  /* 0x00007610ff677816 */ /* 0x000fe40000000067 */
[----:B------:R-:W-:Y:S02]  /*2f70*/  LEA.HI.X.SX32 R181, R92, R98, 0x1, P6 ;  /* 0x000000625cb57211 */ /* 0x000fe400030f0eff */
[----:B------:R-:W-:Y:S02]  /*2f80*/  LEA.HI R105, R0, 0x1c, RZ, 0x1a ;  /* 0x0000001c00697811 */ /* 0x000fe400078fd0ff */
[----:B0-----:R-:W-:Y:S01]  /*2f90*/  IADD3 R182, P6, R83, R236, RZ ;  /* 0x000000ec53b67210 */ /* 0x001fe20007fde0ff */
[----:B------:R0:W3:Y:S01]  /*2fa0*/  @!P5 LDG.E.U8 R103, desc[UR16][R186.64] ;  /* 0x00000010ba67d981 */ /* 0x0000e2000c1e1100 */
[----:B------:R-:W-:-:S02]  /*2fb0*/  ISETP.GE.AND P4, PT, R99, UR13, PT ;  /* 0x0000000d63007c0c */ /* 0x000fc4000bf86270 */
[----:B------:R-:W-:Y:S02]  /*2fc0*/  PRMT R99, RZ, 0x7610, R99 ;  /* 0x00007610ff637816 */ /* 0x000fe40000000063 */
[----:B------:R-:W-:Y:S02]  /*2fd0*/  LEA.HI.X.SX32 R183, R83, R98, 0x1, P6 ;  /* 0x0000006253b77211 */ /* 0x000fe400030f0eff */
[----:B------:R-:W-:Y:S02]  /*2fe0*/  ISETP.GE.AND P5, PT, R105, UR13, PT ;  /* 0x0000000d69007c0c */ /* 0x000fe4000bfa6270 */
[----:B------:R-:W-:Y:S01]  /*2ff0*/  LOP3.LUT R105, R3, 0x20, RZ, 0xfc, !PT ;  /* 0x0000002003697812 */ /* 0x000fe200078efcff */
[----:B------:R1:W4:Y:S01]  /*3000*/  @!P0 LDG.E.U8 R99, desc[UR16][R184.64] ;  /* 0x00000010b8638981 */ /* 0x000322000c1e1100 */
[----:B0-----:R-:W-:Y:S02]  /*3010*/  IADD3 R186, P6, R84, R236, RZ ;  /* 0x000000ec54ba7210 */ /* 0x001fe40007fde0ff */
[----:B------:R-:W-:-:S02]  /*3020*/  PRMT R109, RZ, 0x7610, R109 ;  /* 0x00007610ff6d7816 */ /* 0x000fc4000000006d */
[----:B------:R-:W-:Y:S02]  /*3030*/  LEA.HI.X.SX32 R187, R84, R98, 0x1, P6 ;  /* 0x0000006254bb7211 */ /* 0x000fe400030f0eff */
[----:B------:R-:W-:Y:S02]  /*3040*/  ISETP.GE.AND P0, PT, R105, UR13, PT ;  /* 0x0000000d69007c0c */ /* 0x000fe4000bf06270 */
[----:B------:R-:W-:Y:S01]  /*3050*/  LOP3.LUT R105, R3, 0x24, RZ, 0xfc, !PT ;  /* 0x0000002403697812 */ /* 0x000fe200078efcff */
[----:B------:R0:W5:Y:S01]  /*3060*/  @!P1 LDG.E.U8 R109, desc[UR16][R180.64] ;  /* 0x00000010b46d9981 */ /* 0x000162000c1e1100 */
[----:B-1----:R-:W-:Y:S02]  /*3070*/  IADD3 R184, P6, R85, R236, RZ ;  /* 0x000000ec55b87210 */ /* 0x002fe40007fde0ff */
[----:B------:R-:W-:Y:S02]  /*3080*/  PRMT R107, RZ, 0x7610, R107 ;  /* 0x00007610ff6b7816 */ /* 0x000fe4000000006b */
[----:B------:R-:W-:-:S02]  /*3090*/  LOP3.LUT R111, R3, 0x28, RZ, 0xfc, !PT ;  /* 0x00000028036f7812 */ /* 0x000fc400078efcff */
[----:B------:R-:W-:Y:S02]  /*30a0*/  LEA.HI.X.SX32 R185, R85, R98, 0x1, P6 ;  /* 0x0000006255b97211 */ /* 0x000fe400030f0eff */
[----:B------:R-:W-:Y:S01]  /*30b0*/  ISETP.GE.AND P1, PT, R105, UR13, PT ;  /* 0x0000000d69007c0c */ /* 0x000fe2000bf26270 */
[----:B------:R1:W5:Y:S01]  /*30c0*/  @!P2 LDG.E.U8 R107, desc[UR16][R182.64] ;  /* 0x00000010b66ba981 */ /* 0x000362000c1e1100 */
[----:B0-----:R-:W-:Y:S02]  /*30d0*/  IADD3 R180, P6, R93, R236, RZ ;  /* 0x000000ec5db47210 */ /* 0x001fe40007fde0ff */
[----:B------:R-:W-:Y:S02]  /*30e0*/  PRMT R105, RZ, 0x7610, R105 ;  /* 0x00007610ff697816 */ /* 0x000fe40000000069 */
[----:B------:R-:W-:Y:S02]  /*30f0*/  ISETP.GE.AND P2, PT, R111, UR13, PT ;  /* 0x0000000d6f007c0c */ /* 0x000fe4000bf46270 */
[----:B------:R-:W-:-:S02]  /*3100*/  LEA.HI R113, R0, 0x2c, RZ, 0x1a ;  /* 0x0000002c00717811 */ /* 0x000fc400078fd0ff */
[----:B------:R-:W-:Y:S01]  /*3110*/  PRMT R111, RZ, 0x7610, R111 ;  /* 0x00007610ff6f7816 */ /* 0x000fe2000000006f */
[----:B------:R0:W5:Y:S01]  /*3120*/  @!P3 LDG.E.U8 R105, desc[UR16][R186.64] ;  /* 0x00000010ba69b981 */ /* 0x000162000c1e1100 */
[----:B------:R-:W-:Y:S02]  /*3130*/  LEA.HI.X.SX32 R181, R93, R98, 0x1, P6 ;  /* 0x000000625db57211 */ /* 0x000fe400030f0eff */
[----:B-1----:R-:W-:Y:S02]  /*3140*/  IADD3 R182, P6, R86, R236, RZ ;  /* 0x000000ec56b67210 */ /* 0x002fe40007fde0ff */
[----:B------:R-:W-:Y:S01]  /*3150*/  LOP3.LUT R115, R3, 0x30, RZ, 0xfc, !PT ;  /* 0x0000003003737812 */ /* 0x000fe200078efcff */
[----:B------:R-:W5:Y:S01]  /*3160*/  @!P4 LDG.E.U8 R111, desc[UR16][R184.64] ;  /* 0x00000010b86fc981 */ /* 0x000f62000c1e1100 */
[----:B------:R-:W-:Y:S02]  /*3170*/  ISETP.GE.AND P3, PT, R113, UR13, PT ;  /* 0x0000000d71007c0c */ /* 0x000fe4000bf66270 */
[----:B------:R-:W-:-:S02]  /*3180*/  PRMT R113, RZ, 0x7610, R113 ;  /* 0x00007610ff717816 */ /* 0x000fc40000000071 */
[----:B------:R-:W-:Y:S02]  /*3190*/  LEA.HI.X.SX32 R183, R86, R98, 0x1, P6 ;  /* 0x0000006256b77211 */ /* 0x000fe400030f0eff */
[----:B------:R-:W-:Y:S02]  /*31a0*/  IADD3 R188, P6, R87, R236, RZ ;  /* 0x000000ec57bc7210 */ /* 0x000fe40007fde0ff */
[----:B------:R-:W-:Y:S01]  /*31b0*/  ISETP.GE.AND P4, PT, R115, UR13, PT ;  /* 0x0000000d73007c0c */ /* 0x000fe2000bf86270 */
[----:B------:R1:W5:Y:S01]  /*31c0*/  @!P5 LDG.E.U8 R113, desc[UR16][R180.64] ;  /* 0x00000010b471d981 */ /* 0x000362000c1e1100 */
[----:B------:R-:W-:Y:S02]  /*31d0*/  LOP3.LUT R115, R3, 0x34, RZ, 0xfc, !PT ;  /* 0x0000003403737812 */ /* 0x000fe400078efcff */
[----:B------:R-:W-:Y:S02]  /*31e0*/  PRMT R242, RZ, 0x7610, R242 ;  /* 0x00007610fff27816 */ /* 0x000fe400000000f2 */
[----:B------:R-:W-:-:S02]  /*31f0*/  LEA.HI.X.SX32 R189, R87, R98, 0x1, P6 ;  /* 0x0000006257bd7211 */ /* 0x000fc400030f0eff */
[C---:B0-----:R-:W-:Y:S02]  /*3200*/  IADD3 R186, P6, R88.reuse, R236, RZ ;  /* 0x000000ec58ba7210 */ /* 0x041fe40007fde0ff */
[----:B------:R-:W-:Y:S01]  /*3210*/  ISETP.GE.AND P5, PT, R115, UR13, PT ;  /* 0x0000000d73007c0c */ /* 0x000fe2000bfa6270 */
[----:B------:R0:W5:Y:S01]  /*3220*/  @!P0 LDG.E.U8 R242, desc[UR16][R182.64] ;  /* 0x00000010b6f28981 */ /* 0x000162000c1e1100 */
[----:B------:R-:W-:Y:S02]  /*3230*/  LOP3.LUT R115, R3, 0x38, RZ, 0xfc, !PT ;  /* 0x0000003803737812 */ /* 0x000fe400078efcff */
[----:B------:R-:W-:Y:S02]  /*3240*/  PRMT R244, RZ, 0x7610, R244 ;  /* 0x00007610fff47816 */ /* 0x000fe400000000f4 */
[----:B------:R-:W-:Y:S02]  /*3250*/  PRMT R246, RZ, 0x7610, R246 ;  /* 0x00007610fff67816 */ /* 0x000fe400000000f6 */
[----:B------:R-:W-:-:S02]  /*3260*/  LEA.HI.X.SX32 R187, R88, R98, 0x1, P6 ;  /* 0x0000006258bb7211 */ /* 0x000fc400030f0eff */
[----:B-1----:R-:W-:Y:S02]  /*3270*/  IADD3 R180, P6, R94, R236, RZ ;  /* 0x000000ec5eb47210 */ /* 0x002fe40007fde0ff */
[----:B------:R-:W-:Y:S01]  /*3280*/  ISETP.GE.AND P0, PT, R115, UR13, PT ;  /* 0x0000000d73007c0c */ /* 0x000fe2000bf06270 */
[----:B------:R1:W5:Y:S01]  /*3290*/  @!P2 LDG.E.U8 R244, desc[UR16][R186.64] ;  /* 0x00000010baf4a981 */ /* 0x000362000c1e1100 */
[----:B------:R-:W-:Y:S02]  /*32a0*/  LEA.HI R115, R0, 0x3c, RZ, 0x1a ;  /* 0x0000003c00737811 */ /* 0x000fe400078fd0ff */
[----:B------:R-:W-:Y:S01]  /*32b0*/  PRMT R248, RZ, 0x7610, R248 ;  /* 0x00007610fff87816 */ /* 0x000fe200000000f8 */
[----:B------:R1:W5:Y:S01]  /*32c0*/  @!P1 LDG.E.U8 R246, desc[UR16][R188.64] ;  /* 0x00000010bcf69981 */ /* 0x000362000c1e1100 */
[----:B------:R-:W-:Y:S02]  /*32d0*/  LEA.HI.X.SX32 R181, R94, R98, 0x1, P6 ;  /* 0x000000625eb57211 */ /* 0x000fe400030f0eff */
[----:B0-----:R-:W-:-:S02]  /*32e0*/  IADD3 R182, P2, R89, R236, RZ ;  /* 0x000000ec59b67210 */ /* 0x001fc40007f5e0ff */
[----:B------:R-:W-:Y:S01]  /*32f0*/  ISETP.GE.AND P1, PT, R115, UR13, PT ;  /* 0x0000000d73007c0c */ /* 0x000fe2000bf26270 */
[----:B------:R0:W5:Y:S01]  /*3300*/  @!P3 LDG.E.U8 R248, desc[UR16][R180.64] ;  /* 0x00000010b4f8b981 */ /* 0x000162000c1e1100 */
[----:B------:R-:W-:Y:S02]  /*3310*/  LEA.HI.X.SX32 R183, R89, R98, 0x1, P2 ;  /* 0x0000006259b77211 */ /* 0x000fe400010f0eff */
[-C--:B------:R-:W-:Y:S02]  /*3320*/  IADD3 R184, P6, R90, R236.reuse, RZ ;  /* 0x000000ec5ab87210 */ /* 0x080fe40007fde0ff */
[-C--:B-1----:R-:W-:Y:S02]  /*3330*/  IADD3 R186, P2, R91, R236.reuse, RZ ;  /* 0x000000ec5bba7210 */ /* 0x082fe40007f5e0ff */
[----:B------:R-:W-:Y:S02]  /*3340*/  IADD3 R188, P3, R95, R236, RZ ;  /* 0x000000ec5fbc7210 */ /* 0x000fe40007f7e0ff */
[----:B------:R-:W-:-:S02]  /*3350*/  PRMT R115, RZ, 0x7610, R115 ;  /* 0x00007610ff737816 */ /* 0x000fc40000000073 */
[----:B------:R-:W-:Y:S02]  /*3360*/  PRMT R117, RZ, 0x7610, R117 ;  /* 0x00007610ff757816 */ /* 0x000fe40000000075 */
[----:B------:R-:W-:Y:S02]  /*3370*/  PRMT R121, RZ, 0x7610, R121 ;  /* 0x00007610ff797816 */ /* 0x000fe40000000079 */
[----:B------:R-:W-:Y:S01]  /*3380*/  PRMT R119, RZ, 0x7610, R119 ;  /* 0x00007610ff777816 */ /* 0x000fe20000000077 */
[----:B------:R-:W5:Y:S01]  /*3390*/  @!P4 LDG.E.U8 R115, desc[UR16][R182.64] ;  /* 0x00000010b673c981 */ /* 0x000f62000c1e1100 */
[-C--:B------:R-:W-:Y:S02]  /*33a0*/  LEA.HI.X.SX32 R185, R90, R98.reuse, 0x1, P6 ;  /* 0x000000625ab97211 */ /* 0x080fe400030f0eff */
[-C--:B------:R-:W-:Y:S02]  /*33b0*/  LEA.HI.X.SX32 R187, R91, R98.reuse, 0x1, P2 ;  /* 0x000000625bbb7211 */ /* 0x080fe400010f0eff */
[----:B------:R-:W-:Y:S01]  /*33c0*/  LEA.HI.X.SX32 R189, R95, R98, 0x1, P3 ;  /* 0x000000625fbd7211 */ /* 0x000fe200018f0eff */
[----:B------:R1:W5:Y:S04]  /*33d0*/  @!P5 LDG.E.U8 R117, desc[UR16][R184.64] ;  /* 0x00000010b875d981 */ /* 0x000368000c1e1100 */
[----:B------:R1:W5:Y:S04]  /*33e0*/  @!P0 LDG.E.U8 R121, desc[UR16][R186.64] ;  /* 0x00000010ba798981 */ /* 0x000368000c1e1100 */
[----:B------:R1:W5:Y:S01]  /*33f0*/  @!P1 LDG.E.U8 R119, desc[UR16][R188.64] ;  /* 0x00000010bc779981 */ /* 0x000362000c1e1100 */
[----:B------:R-:W-:Y:S01]  /*3400*/  BAR.SYNC.DEFER_BLOCKING 0x0 ;  /* 0x0000000000007b1d */ /* 0x000fe20000010000 */
[----:B------:R-:W-:-:S02]  /*3410*/  IADD3 RZ, P3, R97, R200, RZ ;  /* 0x000000c861ff7210 */ /* 0x000fc40007f7e0ff */
[----:B------:R-:W-:Y:S02]  /*3420*/  IADD3 RZ, P0, R97, R196, RZ ;  /* 0x000000c461ff7210 */ /* 0x000fe40007f1e0ff */
[----:B------:R-:W-:Y:S01]  /*3430*/  ISETP.GE.AND P2, PT, R2, UR13, PT ;  /* 0x0000000d02007c0c */ /* 0x000fe2000bf46270 */
[----:B------:R-:W-:Y:S01]  /*3440*/  IMAD.X R191, R77, 0x1, R226, P3 ;  /* 0x000000014dbf7824 */ /* 0x000fe200018e06e2 */
[----:B------:R-:W-:Y:S01]  /*3450*/  IADD3 RZ, P3, R97, R178, RZ ;  /* 0x000000b261ff7210 */ /* 0x000fe20007f7e0ff */
[----:B------:R-:W-:Y:S01]  /*3460*/  IMAD.X R195, R77, 0x1, R222, P0 ;  /* 0x000000014dc37824 */ /* 0x000fe200000e06de */
[C---:B------:R-:W-:Y:S02]  /*3470*/  IADD3 RZ, P0, R97.reuse, R170, RZ ;  /* 0x000000aa61ff7210 */ /* 0x040fe40007f1e0ff */
[C---:B------:R-:W-:Y:S01]  /*3480*/  IADD3 RZ, P1, R97.reuse, R174, RZ ;  /* 0x000000ae61ff7210 */ /* 0x040fe20007f3e0ff */
[----:B0-----:R-:W-:Y:S01]  /*3490*/  IMAD.IADD R180, R97, 0x1, R178 ;  /* 0x0000000161b47824 */ /* 0x001fe200078e02b2 */
[----:B------:R-:W-:Y:S01]  /*34a0*/  PRMT R127, RZ, 0x7610, R127 ;  /* 0x00007610ff7f7816 */ /* 0x000fe2000000007f */
[----:B------:R-:W-:Y:S01]  /*34b0*/  IMAD.X R181, R77, 0x1, R218, P3 ;  /* 0x000000014db57824 */ /* 0x000fe200018e06da */
[----:B------:R-:W-:Y:S01]  /*34c0*/  IADD3 RZ, P3, R97, R166, RZ ;  /* 0x000000a661ff7210 */ /* 0x000fe20007f7e0ff */
[----:B-1----:R-:W-:Y:S01]  /*34d0*/  IMAD.X R185, R77, 0x1, R210, P0 ;  /* 0x000000014db97824 */ /* 0x002fe200000e06d2 */
[----:B------:R-:W-:Y:S01]  /*34e0*/  IADD3 RZ, P0, R97, R158, RZ ;  /* 0x0000009e61ff7210 */ /* 0x000fe20007f1e0ff */
[----:B------:R-:W-:Y:S01]  /*34f0*/  IMAD.X R183, R77, 0x1, R214, P1 ;  /* 0x000000014db77824 */ /* 0x000fe200008e06d6 */
[C---:B------:R-:W-:Y:S01]  /*3500*/  IADD3 RZ, P1, R97.reuse, R162, RZ ;  /* 0x000000a261ff7210 */ /* 0x040fe20007f3e0ff */
[C---:B------:R-:W-:Y:S01]  /*3510*/  IMAD.IADD R194, R97.reuse, 0x1, R196 ;  /* 0x0000000161c27824 */ /* 0x040fe200078e02c4 */
[----:B------:R-:W-:Y:S01]  /*3520*/  PRMT R250, RZ, 0x7610, R250 ;  /* 0x00007610fffa7816 */ /* 0x000fe200000000fa */
[C---:B------:R-:W-:Y:S01]  /*3530*/  IMAD.IADD R182, R97.reuse, 0x1, R174 ;  /* 0x0000000161b67824 */ /* 0x040fe200078e02ae */
[----:B------:R-:W-:Y:S01]  /*3540*/  PRMT R123, RZ, 0x7610, R123 ;  /* 0x00007610ff7b7816 */ /* 0x000fe2000000007b */
[----:B------:R0:W5:Y:S01]  /*3550*/  @!P2 LDG.E.U8 R127, desc[UR16][R180.64] ;  /* 0x00000010b47fa981 */ /* 0x000162000c1e1100 */
[----:B------:R-:W-:Y:S01]  /*3560*/  PRMT R129, RZ, 0x7610, R129 ;  /* 0x00007610ff817816 */ /* 0x000fe20000000081 */
[----:B------:R-:W-:Y:S01]  /*3570*/  IMAD.IADD R186, R97, 0x1, R166 ;  /* 0x0000000161ba7824 */ /* 0x000fe200078e02a6 */
[----:B------:R-:W-:Y:S01]  /*3580*/  PRMT R125, RZ, 0x7610, R125 ;  /* 0x00007610ff7d7816 */ /* 0x000fe2000000007d */
[----:B------:R-:W-:Y:S01]  /*3590*/  IMAD.X R187, R77, 0x1, R206, P3 ;  /* 0x000000014dbb7824 */ /* 0x000fe200018e06ce */
[C---:B------:R-:W-:Y:S01]  /*35a0*/  IADD3 RZ, P3, R97.reuse, R154, RZ ;  /* 0x0000009a61ff7210 */ /* 0x040fe20007f7e0ff */
[----:B------:R-:W-:Y:S01]  /*35b0*/  IMAD.IADD R184, R97, 0x1, R170 ;  /* 0x0000000161b87824 */ /* 0x000fe200078e02aa */
[----:B------:R1:W5:Y:S01]  /*35c0*/  @!P2 LDG.E.U8 R250, desc[UR16][R194.64] ;  /* 0x00000010c2faa981 */ /* 0x000362000c1e1100 */
[----:B------:R-:W-:-:S02]  /*35d0*/  IMAD.X R189, R77, 0x1, R202, P1 ;  /* 0x000000014dbd7824 */ /* 0x000fc400008e06ca */
[----:B0-----:R-:W-:Y:S01]  /*35e0*/  IMAD.X R181, R77, 0x1, R198, P0 ;  /* 0x000000014db57824 */ /* 0x001fe200000e06c6 */
[C---:B------:R-:W-:Y:S01]  /*35f0*/  IADD3 RZ, P0, R97.reuse, R146, RZ ;  /* 0x0000009261ff7210 */ /* 0x040fe20007f1e0ff */
[----:B------:R0:W5:Y:S01]  /*3600*/  @!P2 LDG.E.U8 R123, desc[UR16][R182.64] ;  /* 0x00000010b67ba981 */ /* 0x000162000c1e1100 */
[C---:B------:R-:W-:Y:S01]  /*3610*/  IADD3 RZ, P1, R97.reuse, R150, RZ ;  /* 0x0000009661ff7210 */ /* 0x040fe20007f3e0ff */
[C---:B------:R-:W-:Y:S01]  /*3620*/  IMAD.IADD R180, R97.reuse, 0x1, R158 ;  /* 0x0000000161b47824 */ /* 0x040fe200078e029e */
[----:B------:R-:W-:Y:S01]  /*3630*/  PRMT R137, RZ, 0x7610, R137 ;  /* 0x00007610ff897816 */ /* 0x000fe20000000089 */
[----:B------:R0:W5:Y:S01]  /*3640*/  @!P2 LDG.E.U8 R129, desc[UR16][R186.64] ;  /* 0x00000010ba81a981 */ /* 0x000162000c1e1100 */
[----:B-1----:R-:W-:Y:S01]  /*3650*/  PRMT R194, RZ, 0x7610, R194 ;  /* 0x00007610ffc27816 */ /* 0x002fe200000000c2 */
[C---:B------:R-:W-:Y:S01]  /*3660*/  IMAD.IADD R188, R97.reuse, 0x1, R162 ;  /* 0x0000000161bc7824 */ /* 0x040fe200078e02a2 */
[----:B------:R-:W-:Y:S01]  /*3670*/  PRMT R131, RZ, 0x7610, R131 ;  /* 0x00007610ff837816 */ /* 0x000fe20000000083 */
[----:B------:R1:W5:Y:S01]  /*3680*/  @!P2 LDG.E.U8 R125, desc[UR16][R184.64] ;  /* 0x00000010b87da981 */ /* 0x000362000c1e1100 */
[----:B0-----:R-:W-:-:S02]  /*3690*/  IMAD.IADD R182, R97, 0x1, R154 ;  /* 0x0000000161b67824 */ /* 0x001fc400078e029a */
[----:B------:R-:W-:Y:S01]  /*36a0*/  IMAD.X R183, R77, 0x1, R192, P3 ;  /* 0x000000014db77824 */ /* 0x000fe200018e06c0 */
[----:B------:R-:W-:Y:S01]  /*36b0*/  IADD3 RZ, P3, R97, R142, RZ ;  /* 0x0000008e61ff7210 */ /* 0x000fe20007f7e0ff */
[----:B------:R-:W-:Y:S01]  /*36c0*/  IMAD.X R187, R77, 0x1, R172, P0 ;  /* 0x000000014dbb7824 */ /* 0x000fe200000e06ac */
[----:B------:R-:W-:Y:S01]  /*36d0*/  IADD3 RZ, P0, R97, R134, RZ ;  /* 0x0000008661ff7210 */ /* 0x000fe20007f1e0ff */
[----:B------:R0:W5:Y:S01]  /*36e0*/  @!P2 LDG.E.U8 R194, desc[UR16][R180.64] ;  /* 0x00000010b4c2a981 */ /* 0x000162000c1e1100 */
[----:B-1----:R-:W-:Y:S01]  /*36f0*/  IMAD.X R185, R77, 0x1, R176, P1 ;  /* 0x000000014db97824 */ /* 0x002fe200008e06b0 */
[C---:B------:R-:W-:Y:S02]  /*3700*/  IADD3 RZ, P1, R97.reuse, R138, RZ ;  /* 0x0000008a61ff7210 */ /* 0x040fe40007f3e0ff */
[----:B------:R1:W5:Y:S01]  /*3710*/  @!P2 LDG.E.U8 R137, desc[UR16][R182.64] ;  /* 0x00000010b689a981 */ /* 0x000362000c1e1100 */
[----:B------:R-:W-:Y:S01]  /*3720*/  PRMT R133, RZ, 0x7610, R133 ;  /* 0x00007610ff857816 */ /* 0x000fe20000000085 */
[C---:B------:R-:W-:Y:S01]  /*3730*/  IMAD.IADD R184, R97.reuse, 0x1, R150 ;  /* 0x0000000161b87824 */ /* 0x040fe200078e0296 */
[----:B------:R-:W-:Y:S01]  /*3740*/  PRMT R155, RZ, 0x7610, R155 ;  /* 0x00007610ff9b7816 */ /* 0x000fe2000000009b */
[----:B------:R1:W5:Y:S01]  /*3750*/  @!P2 LDG.E.U8 R131, desc[UR16][R188.64] ;  /* 0x00000010bc83a981 */ /* 0x000362000c1e1100 */
[----:B------:R-:W-:Y:S01]  /*3760*/  PRMT R135, RZ, 0x7610, R135 ;  /* 0x00007610ff877816 */ /* 0x000fe20000000087 */
[----:B0-----:R-:W-:-:S02]  /*3770*/  IMAD.IADD R180, R97, 0x1, R142 ;  /* 0x0000000161b47824 */ /* 0x001fc400078e028e */
[----:B------:R-:W-:Y:S01]  /*3780*/  IMAD.X R181, R77, 0x1, R168, P3 ;  /* 0x000000014db57824 */ /* 0x000fe200018e06a8 */
[----:B------:R-:W-:Y:S01]  /*3790*/  IADD3 RZ, P3, R97, R130, RZ ;  /* 0x0000008261ff7210 */ /* 0x000fe20007f7e0ff */
[----:B-1----:R-:W-:Y:S01]  /*37a0*/  IMAD.X R183, R77, 0x1, R160, P0 ;  /* 0x000000014db77824 */ /* 0x002fe200000e06a0 */
[C---:B------:R-:W-:Y:S01]  /*37b0*/  IADD3 RZ, P0, R97.reuse, R122, RZ ;  /* 0x0000007a61ff7210 */ /* 0x040fe20007f1e0ff */
[----:B------:R-:W-:Y:S01]  /*37c0*/  IMAD.IADD R186, R97, 0x1, R146 ;  /* 0x0000000161ba7824 */ /* 0x000fe200078e0292 */
[----:B------:R0:W5:Y:S01]  /*37d0*/  @!P2 LDG.E.U8 R133, desc[UR16][R184.64] ;  /* 0x00000010b885a981 */ /* 0x000162000c1e1100 */
[----:B------:R-:W-:Y:S01]  /*37e0*/  IMAD.X R189, R77, 0x1, R164, P1 ;  /* 0x000000014dbd7824 */ /* 0x000fe200008e06a4 */
[C---:B------:R-:W-:Y:S02]  /*37f0*/  IADD3 RZ, P1, R97.reuse, R126, RZ ;  /* 0x0000007e61ff7210 */ /* 0x040fe40007f3e0ff */
[----:B------:R1:W5:Y:S01]  /*3800*/  @!P2 LDG.E.U8 R155, desc[UR16][R180.64] ;  /* 0x00000010b49ba981 */ /* 0x000362000c1e1100 */
[----:B------:R-:W-:Y:S01]  /*3810*/  PRMT R161, RZ, 0x7610, R161 ;  /* 0x00007610ffa17816 */ /* 0x000fe200000000a1 */
[C---:B------:R-:W-:Y:S01]  /*3820*/  IMAD.IADD R188, R97.reuse, 0x1, R138 ;  /* 0x0000000161bc7824 */ /* 0x040fe200078e028a */
[----:B------:R-:W-:Y:S01]  /*3830*/  PRMT R157, RZ, 0x7610, R157 ;  /* 0x00007610ff9d7816 */ /* 0x000fe2000000009d */
[----:B------:R1:W5:Y:S01]  /*3840*/  @!P2 LDG.E.U8 R135, desc[UR16][R186.64] ;  /* 0x00000010ba87a981 */ /* 0x000362000c1e1100 */
[----:B------:R-:W-:Y:S01]  /*3850*/  PRMT R159, RZ, 0x7610, R159 ;  /* 0x00007610ff9f7816 */ /* 0x000fe2000000009f */
[----:B0-----:R-:W-:Y:S01]  /*3860*/  IMAD.IADD R184, R97, 0x1, R130 ;  /* 0x0000000161b87824 */ /* 0x001fe200078e0282 */
[----:B------:R-:W-:Y:S01]  /*3870*/  PRMT R252, RZ, 0x7610, R252 ;  /* 0x00007610fffc7816 */ /* 0x000fe200000000fc */
[C---:B------:R-:W-:Y:S01]  /*3880*/  IMAD.X R185, R77.reuse, 0x1, R156, P3 ;  /* 0x000000014db97824 */ /* 0x040fe200018e069c */
[----:B------:R-:W-:Y:S01]  /*3890*/  PRMT R163, RZ, 0x7610, R163 ;  /* 0x00007610ffa37816 */ /* 0x000fe200000000a3 */
[----:B-1----:R-:W-:Y:S01]  /*38a0*/  IMAD.X R181, R77, 0x1, R148, P0 ;  /* 0x000000014db57824 */ /* 0x002fe200000e0694 */
[C---:B------:R-:W-:Y:S01]  /*38b0*/  IADD3 RZ, P0, R97.reuse, R112, RZ ;  /* 0x0000007061ff7210 */ /* 0x040fe20007f1e0ff */
[C---:B------:R-:W-:Y:S01]  /*38c0*/  IMAD.IADD R182, R97.reuse, 0x1, R134 ;  /* 0x0000000161b67824 */ /* 0x040fe200078e0286 */
[----:B------:R-:W-:Y:S01]  /*38d0*/  IADD3 RZ, P3, R97, R118, RZ ;  /* 0x0000007661ff7210 */ /* 0x000fe20007f7e0ff */
[----:B------:R-:W-:Y:S01]  /*38e0*/  IMAD.X R187, R77, 0x1, R152, P1 ;  /* 0x000000014dbb7824 */ /* 0x000fe200008e0698 */
[C---:B------:R-:W-:Y:S01]  /*38f0*/  IADD3 RZ, P1, R97.reuse, R116, RZ ;  /* 0x0000007461ff7210 */ /* 0x040fe20007f3e0ff */
[C---:B------:R-:W-:Y:S01]  /*3900*/  IMAD.IADD R190, R97.reuse, 0x1, R200 ;  /* 0x0000000161be7824 */ /* 0x040fe200078e02c8 */
[----:B------:R-:W-:Y:S01]  /*3910*/  PRMT R165, RZ, 0x7610, R165 ;  /* 0x00007610ffa57816 */ /* 0x000fe200000000a5 */
[C---:B------:R-:W-:Y:S01]  /*3920*/  IMAD.IADD R186, R97.reuse, 0x1, R126 ;  /* 0x0000000161ba7824 */ /* 0x040fe200078e027e */
[----:B------:R0:W5:Y:S01]  /*3930*/  @!P2 LDG.E.U8 R161, desc[UR16][R184.64] ;  /* 0x00000010b8a1a981 */ /* 0x000162000c1e1100 */
[----:B------:R-:W-:Y:S01]  /*3940*/  IMAD.IADD R180, R97, 0x1, R122 ;  /* 0x0000000161b47824 */ /* 0x000fe200078e027a */
[----:B------:R-:W-:-:S02]  /*3950*/  PRMT R167, RZ, 0x7610, R167 ;  /* 0x00007610ffa77816 */ /* 0x000fc400000000a7 */
[----:B------:R1:W5:Y:S01]  /*3960*/  @!P2 LDG.E.U8 R157, desc[UR16][R188.64] ;  /* 0x00000010bc9da981 */ /* 0x000362000c1e1100 */
[----:B------:R-:W-:Y:S02]  /*3970*/  PRMT R169, RZ, 0x7610, R169 ;  /* 0x00007610ffa97816 */ /* 0x000fe400000000a9 */
[----:B------:R-:W-:Y:S01]  /*3980*/  PRMT R171, RZ, 0x7610, R171 ;  /* 0x00007610ffab7816 */ /* 0x000fe200000000ab */
[----:B------:R1:W5:Y:S01]  /*3990*/  @!P2 LDG.E.U8 R159, desc[UR16][R182.64] ;  /* 0x00000010b69fa981 */ /* 0x000362000c1e1100 */
[----:B0-----:R-:W-:Y:S01]  /*39a0*/  IMAD.X R185, R77, 0x1, R132, P0 ;  /* 0x000000014db97824 */ /* 0x001fe200000e0684 */
[C---:B------:R-:W-:Y:S02]  /*39b0*/  IADD3 RZ, P0, R97.reuse, R108, RZ ;  /* 0x0000006c61ff7210 */ /* 0x040fe40007f1e0ff */
[----:B------:R0:W5:Y:S01]  /*39c0*/  @!P2 LDG.E.U8 R252, desc[UR16][R190.64] ;  /* 0x00000010befca981 */ /* 0x000162000c1e1100 */
[----:B------:R-:W-:Y:S02]  /*39d0*/  IMAD.IADD R184, R97, 0x1, R112 ;  /* 0x0000000161b87824 */ /* 0x000fe400078e0270 */
[----:B-1----:R-:W-:Y:S01]  /*39e0*/  IMAD.X R189, R77, 0x1, R140, P1 ;  /* 0x000000014dbd7824 */ /* 0x002fe200008e068c */
[----:B------:R1:W5:Y:S01]  /*39f0*/  @!P2 LDG.E.U8 R163, desc[UR16][R186.64] ;  /* 0x00000010baa3a981 */ /* 0x000362000c1e1100 */
[----:B------:R-:W-:-:S02]  /*3a00*/  IMAD.IADD R188, R97, 0x1, R116 ;  /* 0x0000000161bc7824 */ /* 0x000fc400078e0274 */
[----:B------:R-:W-:Y:S01]  /*3a10*/  IMAD.IADD R182, R97, 0x1, R118 ;  /* 0x0000000161b67824 */ /* 0x000fe200078e0276 */
[----:B------:R1:W5:Y:S01]  /*3a20*/  @!P2 LDG.E.U8 R165, desc[UR16][R180.64] ;  /* 0x00000010b4a5a981 */ /* 0x000362000c1e1100 */
[----:B------:R-:W-:Y:S01]  /*3a30*/  IMAD.X R183, R77, 0x1, R144, P3 ;  /* 0x000000014db77824 */ /* 0x000fe200018e0690 */
[C---:B0-----:R-:W-:Y:S02]  /*3a40*/  IADD3 R190, P3, R97.reuse, R208, RZ ;  /* 0x000000d061be7210 */ /* 0x041fe40007f7e0ff */
[----:B------:R-:W-:Y:S01]  /*3a50*/  PRMT R153, RZ, 0x7610, R153 ;  /* 0x00007610ff997816 */ /* 0x000fe20000000099 */
[----:B------:R0:W5:Y:S01]  /*3a60*/  @!P2 LDG.E.U8 R169, desc[UR16][R188.64] ;  /* 0x00000010bca9a981 */ /* 0x000162000c1e1100 */
[----:B-1----:R-:W-:Y:S01]  /*3a70*/  IADD3 R186, P1, R97, R204, RZ ;  /* 0x000000cc61ba7210 */ /* 0x002fe20007f3e0ff */
[C---:B------:R-:W-:Y:S01]  /*3a80*/  IMAD.X R191, R77.reuse, 0x1, R234, P3 ;  /* 0x000000014dbf7824 */ /* 0x040fe200018e06ea */
[----:B------:R-:W-:Y:S01]  /*3a90*/  PRMT R175, RZ, 0x7610, R175 ;  /* 0x00007610ffaf7816 */ /* 0x000fe200000000af */
[----:B------:R1:W5:Y:S01]  /*3aa0*/  @!P2 LDG.E.U8 R167, desc[UR16][R182.64] ;  /* 0x00000010b6a7a981 */ /* 0x000362000c1e1100 */
[C---:B------:R-:W-:Y:S01]  /*3ab0*/  IMAD.X R181, R77.reuse, 0x1, R124, P0 ;  /* 0x000000014db57824 */ /* 0x040fe200000e067c */
[----:B------:R-:W-:Y:S01]  /*3ac0*/  PRMT R151, RZ, 0x7610, R151 ;  /* 0x00007610ff977816 */ /* 0x000fe20000000097 */
[----:B------:R-:W-:Y:S01]  /*3ad0*/  IMAD.X R187, R77, 0x1, R230, P1 ;  /* 0x000000014dbb7824 */ /* 0x000fe200008e06e6 */
[----:B------:R1:W5:Y:S01]  /*3ae0*/  @!P2 LDG.E.U8 R171, desc[UR16][R184.64] ;  /* 0x00000010b8aba981 */ /* 0x000362000c1e1100 */
[C---:B------:R-:W-:Y:S01]  /*3af0*/  IMAD.IADD R180, R97.reuse, 0x1, R108 ;  /* 0x0000000161b47824 */ /* 0x040fe200078e026c */
[----:B0-----:R-:W-:-:S02]  /*3b00*/  IADD3 R188, P3, R97, R224, RZ ;  /* 0x000000e061bc7210 */ /* 0x001fc40007f7e0ff */
[----:B------:R0:W5:Y:S01]  /*3b10*/  @!P2 LDG.E.U8 R153, desc[UR16][R186.64] ;  /* 0x00000010ba99a981 */ /* 0x000162000c1e1100 */
[----:B-1----:R-:W-:-:S03]  /*3b20*/  IADD3 R182, P0, R97, R212, RZ ;  /* 0x000000d461b67210 */ /* 0x002fc60007f1e0ff */
[----:B------:R1:W5:Y:S01]  /*3b30*/  @!P2 LDG.E.U8 R151, desc[UR16][R190.64] ;  /* 0x00000010be97a981 */ /* 0x000362000c1e1100 */
[----:B------:R-:W-:Y:S01]  /*3b40*/  IADD3 R184, P1, R97, R216, RZ ;  /* 0x000000d861b87210 */ /* 0x000fe20007f3e0ff */
[C---:B------:R-:W-:Y:S02]  /*3b50*/  IMAD.X R183, R77.reuse, 0x1, R238, P0 ;  /* 0x000000014db77824 */ /* 0x040fe400000e06ee */
[----:B------:R1:W5:Y:S01]  /*3b60*/  @!P2 LDG.E.U8 R175, desc[UR16][R180.64] ;  /* 0x00000010b4afa981 */ /* 0x000362000c1e1100 */
[----:B------:R-:W-:Y:S01]  /*3b70*/  IMAD.X R189, R77, 0x1, R104, P3 ;  /* 0x000000014dbd7824 */ /* 0x000fe200018e0668 */
[----:B0-----:R-:W-:Y:S01]  /*3b80*/  IADD3 R186, P0, R97, R220, RZ ;  /* 0x000000dc61ba7210 */ /* 0x001fe20007f1e0ff */
[----:B------:R-:W-:Y:S01]  /*3b90*/  IMAD.X R185, R77, 0x1, R240, P1 ;  /* 0x000000014db97824 */ /* 0x000fe200008e06f0 */
[C---:B-1----:R-:W-:Y:S02]  /*3ba0*/  IADD3 R190, P3, R97.reuse, R232, RZ ;  /* 0x000000e861be7210 */ /* 0x042fe40007f7e0ff */
[----:B------:R-:W-:Y:S01]  /*3bb0*/  IADD3 R180, P1, R97, R228, RZ ;  /* 0x000000e461b47210 */ /* 0x000fe20007f3e0ff */
[----:B------:R-:W-:Y:S01]  /*3bc0*/  IMAD.X R187, R77, 0x1, R106, P0 ;  /* 0x000000014dbb7824 */ /* 0x000fe200000e066a */
[----:B------:R-:W-:-:S02]  /*3bd0*/  PRMT R143, RZ, 0x7610, R143 ;  /* 0x00007610ff8f7816 */ /* 0x000fc4000000008f */
[----:B------:R-:W-:Y:S01]  /*3be0*/  PRMT R145, RZ, 0x7610, R145 ;  /* 0x00007610ff917816 */ /* 0x000fe20000000091 */
[C---:B------:R-:W-:Y:S01]  /*3bf0*/  IMAD.X R181, R77.reuse, 0x1, R102, P1 ;  /* 0x000000014db57824 */ /* 0x040fe200008e0666 */
[----:B------:R-:W-:Y:S01]  /*3c00*/  PRMT R149, RZ, 0x7610, R149 ;  /* 0x00007610ff957816 */ /* 0x000fe20000000095 */
[----:B------:R-:W-:Y:S01]  /*3c10*/  IMAD.X R191, R77, 0x1, R100, P3 ;  /* 0x000000014dbf7824 */ /* 0x000fe200018e0664 */
[----:B------:R-:W-:Y:S01]  /*3c20*/  PRMT R147, RZ, 0x7610, R147 ;  /* 0x00007610ff937816 */ /* 0x000fe20000000093 */
[----:B------:R0:W5:Y:S01]  /*3c30*/  @!P2 LDG.E.U8 R143, desc[UR16][R188.64] ;  /* 0x00000010bc8fa981 */ /* 0x000162000c1e1100 */
[----:B------:R-:W-:Y:S02]  /*3c40*/  PRMT R141, RZ, 0x7610, R141 ;  /* 0x00007610ff8d7816 */ /* 0x000fe4000000008d */
[C---:B------:R-:W-:Y:S01]  /*3c50*/  IADD3 RZ, P3, R97.reuse, R114, RZ ;  /* 0x0000007261ff7210 */ /* 0x040fe20007f7e0ff */
[----:B------:R1:W5:Y:S01]  /*3c60*/  @!P2 LDG.E.U8 R145, desc[UR16][R186.64] ;  /* 0x00000010ba91a981 */ /* 0x000362000c1e1100 */
[----:B------:R-:W-:-:S02]  /*3c70*/  IADD3 RZ, P1, R97, R110, RZ ;  /* 0x0000006e61ff7210 */ /* 0x000fc40007f3e0ff */
[C---:B------:R-:W-:Y:S01]  /*3c80*/  IADD3 RZ, P0, R97.reuse, R78, RZ ;  /* 0x0000004e61ff7210 */ /* 0x040fe20007f1e0ff */
[----:B------:R2:W5:Y:S01]  /*3c90*/  @!P2 LDG.E.U8 R149, desc[UR16][R182.64] ;  /* 0x00000010b695a981 */ /* 0x000562000c1e1100 */
[----:B------:R-:W-:Y:S02]  /*3ca0*/  PRMT R139, RZ, 0x7610, R139 ;  /* 0x00007610ff8b7816 */ /* 0x000fe4000000008b */
[----:B0-----:R-:W-:Y:S01]  /*3cb0*/  PRMT R188, RZ, 0x7610, R188 ;  /* 0x00007610ffbc7816 */ /* 0x001fe200000000bc */
[----:B------:R0:W5:Y:S01]  /*3cc0*/  @!P2 LDG.E.U8 R147, desc[UR16][R184.64] ;  /* 0x00000010b893a981 */ /* 0x000162000c1e1100 */
[----:B------:R-:W-:Y:S02]  /*3cd0*/  PRMT R173, RZ, 0x7610, R173 ;  /* 0x00007610ffad7816 */ /* 0x000fe400000000ad */
[----:B-1----:R-:W-:Y:S01]  /*3ce0*/  PRMT R186, RZ, 0x7610, R186 ;  /* 0x00007610ffba7816 */ /* 0x002fe200000000ba */
[----:B------:R1:W5:Y:S01]  /*3cf0*/  @!P2 LDG.E.U8 R141, desc[UR16][R180.64] ;  /* 0x00000010b48da981 */ /* 0x000362000c1e1100 */
[----:B--2---:R-:W-:-:S02]  /*3d00*/  IMAD.IADD R182, R97, 0x1, R114 ;  /* 0x0000000161b67824 */ /* 0x004fc400078e0272 */
[----:B------:R-:W-:Y:S01]  /*3d10*/  IMAD.X R183, R77, 0x1, R136, P3 ;  /* 0x000000014db77824 */ /* 0x000fe200018e0688 */
[----:B------:R-:W2:Y:S01]  /*3d20*/  @!P2 LDG.E.U8 R139, desc[UR16][R190.64] ;  /* 0x00000010be8ba981 */ /* 0x000ea2000c1e1100 */
[----:B0-----:R-:W-:Y:S02]  /*3d30*/  IMAD.IADD R184, R97, 0x1, R110 ;  /* 0x0000000161b87824 */ /* 0x001fe400078e026e */
[----:B------:R-:W-:Y:S01]  /*3d40*/  IMAD.X R185, R77, 0x1, R128, P1 ;  /* 0x000000014db97824 */ /* 0x000fe200008e0680 */
[----:B------:R-:W2:Y:S01]  /*3d50*/  @!P2 LDG.E.U8 R188, desc[UR16][R182.64] ;  /* 0x00000010b6bca981 */ /* 0x000ea2000c1e1100 */
[----:B-1----:R-:W-:Y:S02]  /*3d60*/  IMAD.IADD R180, R97, 0x1, R78 ;  /* 0x0000000161b47824 */ /* 0x002fe400078e024e */
[----:B------:R-:W-:Y:S01]  /*3d70*/  IMAD.X R181, R77, 0x1, R120, P0 ;  /* 0x000000014db57824 */ /* 0x000fe200000e0678 */
[----:B------:R-:W2:Y:S04]  /*3d80*/  @!P2 LDG.E.U8 R173, desc[UR16][R184.64] ;  /* 0x00000010b8ada981 */ /* 0x000ea8000c1e1100 */
[----:B------:R-:W2:Y:S04]  /*3d90*/  @!P2 LDG.E.U8 R186, desc[UR16][R180.64] ;  /* 0x00000010b4baa981 */ /* 0x000ea8000c1e1100 */
[----:B------:R0:W-:Y:S04]  /*3da0*/  STS.U8 [R76+UR12+0x2000], R101 ;  /* 0x002000654c007988 */ /* 0x0001e8000800000c */
[----:B---3--:R0:W-:Y:S04]  /*3db0*/  STS.U8 [R76+UR12+0x2004], R103 ;  /* 0x002004674c007988 */ /* 0x0081e8000800000c */
[----:B----4-:R0:W-:Y:S04]  /*3dc0*/  STS.U8 [R76+UR12+0x2008], R99 ;  /* 0x002008634c007988 */ /* 0x0101e8000800000c */
[----:B-----5:R0:W-:Y:S04]  /*3dd0*/  STS.U8 [R76+UR12+0x200c], R109 ;  /* 0x00200c6d4c007988 */ /* 0x0201e8000800000c */
[----:B------:R0:W-:Y:S04]  /*3de0*/  STS.U8 [R74+UR12+0x2000], R107 ;  /* 0x0020006b4a007988 */ /* 0x0001e8000800000c */
        /* <DEDUP_REMOVED lines=26> */
[----:B--2---:R0:W-:Y:S04]  /*3f90*/  STS.U8 [R75+UR12], R139 ;  /* 0x0000008b4b007988 */ /* 0x0041e8000800000c */
        /* <DEDUP_REMOVED lines=15> */
[----:B------:R0:W-:Y:S01]  /*4090*/  STS.U8 [R71+UR12+0x1f00], R186 ;  /* 0x001f00ba47007988 */ /* 0x0001e2000800000c */
[----:B------:R1:W-:Y:S06]  /*40a0*/  MEMBAR.ALL.CTA ;  /* 0x0000000000007992 */ /* 0x0003ec0000008000 */
[----:B-1----:R-:W1:Y:S01]  /*40b0*/  FENCE.VIEW.ASYNC.S ;  /* 0x00000000000073c6 */ /* 0x002e620000000000 */
[----:B------:R-:W-:-:S04]  /*40c0*/  USHF.L.U32 UR6, UR14, 0x6, URZ ;  /* 0x000000060e067899 */ /* 0x000fc8000800063f */
[----:B------:R-:W-:Y:S01]  /*40d0*/  ULOP3.LUT UR6, UR6, 0x100, URZ, 0xc0, !UPT ;  /* 0x0000010006067892 */ /* 0x000fe2000f8ec03f */
[----:B-1----:R-:W-:Y:S03]  /*40e0*/  BAR.SYNC.DEFER_BLOCKING 0x0 ;  /* 0x0000000000007b1d */ /* 0x002fe60000010000 */
[----:B------:R-:W-:-:S04]  /*40f0*/  ULEA.HI UR6, UR12, UR6, URZ, 0x1c ;  /* 0x000000060c067291 */ /* 0x000fc8000f8fe03f */
[----:B------:R-:W-:Y:S01]  /*4100*/  ULOP3.LUT UR6, UR6, 0x3fff, URZ, 0xc0, !UPT ;  /* 0x00003fff06067892 */ /* 0x000fe2000f8ec03f */
[----:B------:R-:W-:Y:S01]  /*4110*/  UMOV UR20, UR4 ;  /* 0x0000000400147c82 */ /* 0x000fe20008000000 */
[----:B------:R-:W-:Y:S01]  /*4120*/  UMOV UR21, 0x80000020 ;  /* 0x8000002000157882 */ /* 0x000fe20000000000 */
[----:B------:R-:W-:-:S04]  /*4130*/  UMOV UR23, 0x80000020 ;  /* 0x8000002000177882 */ /* 0x000fc80000000000 */
[----:B------:R-:W-:Y:S01]  /*4140*/  UMOV UR22, UR6 ;  /* 0x0000000600167c82 */ /* 0x000fe20008000000 */
[----:B------:R-:W-:-:S06]  /*4150*/  WARPGROUP.ARRIVE ;  /* 0x00000000000079c5 */ /* 0x000fcc0000000000 */
[----:B------:R-:W-:Y:S01]  /*4160*/  QGMMA.64x64x32.F32.E4M3.E4M3 R24, gdesc[UR20], R24 ;  /* 0x00e00000141879f3 */ /* 0x000fe20008700818 */
[----:B------:R-:W-:Y:S01]  /*4170*/  UMOV UR10, 0xfffffffe ;  /* 0xfffffffe000a7882 */ /* 0x000fe20000000000 */
[----:B------:R-:W-:Y:S01]  /*4180*/  UMOV UR11, 0x7fffffdf ;  /* 0x7fffffdf000b7882 */ /* 0x000fe20000000000 */
[----:B------:R-:W-:Y:S02]  /*4190*/  UMOV UR7, URZ ;  /* 0x0000003f00077c82 */ /* 0x000fe40008000000 */
[----:B------:R-:W-:Y:S02]  /*41a0*/  UIADD3.64 UR10, UR6, -UR10, URZ ;  /* 0x8000000a060a7297 */ /* 0x000fe4000fffe03f */
[----:B------:R-:W-:Y:S02]  /*41b0*/  USHF.R.S32.HI UR6, URZ, 0x1f, UR15 ;  /* 0x0000001f3f067899 */ /* 0x000fe4000801140f */
[----:B------:R-:W-:-:S04]  /*41c0*/  IADD3 R116, P5, R116, UR15, RZ ;  /* 0x0000000f74747c10 */ /* 0x000fc8000ffbe0ff */
[----:B------:R-:W-:Y:S02]  /*41d0*/  IADD3.X R140, R140, UR6, RZ, P5, !PT ;  /* 0x000000068c8c7c10 */ /* 0x000fe4000affe4ff */
[----:B------:R-:W-:Y:S02]  /*41e0*/  IADD3 R142, P5, R142, UR15, RZ ;  /* 0x0000000f8e8e7c10 */ /* 0x000fe4000ffbe0ff */
[----:B------:R-:W-:Y:S02]  /*41f0*/  IADD3 R78, P0, R78, UR15, RZ ;  /* 0x0000000f4e4e7c10 */ /* 0x000fe4000ff1e0ff */
[----:B------:R-:W-:Y:S02]  /*4200*/  IADD3 R108, P1, R108, UR15, RZ ;  /* 0x0000000f6c6c7c10 */ /* 0x000fe4000ff3e0ff */
[----:B------:R-:W-:Y:S02]  /*4210*/  IADD3 R110, P2, R110, UR15, RZ ;  /* 0x0000000f6e6e7c10 */ /* 0x000fe4000ff5e0ff */
[----:B------:R-:W-:Y:S01]  /*4220*/  IADD3 R112, P3, R112, UR15, RZ ;  /* 0x0000000f70707c10 */ /* 0x000fe2000ff7e0ff */
[----:B------:R-:W-:Y:S01]  /*4230*/  QGMMA.64x64x32.F32.E4M3.E4M3 R24, gdesc[UR8], R24, gsb0 ;  /* 0x00e00000081879f3 */ /* 0x000fe20008000818 */
[----:B------:R-:W-:-:S02]  /*4240*/  IADD3.X R168, R168, UR6, RZ, P5, !PT ;  /* 0x00000006a8a87c10 */ /* 0x000fc4000affe4ff */
[----:B------:R-:W-:Y:S02]  /*4250*/  IADD3 R170, P5, R170, UR15, RZ ;  /* 0x0000000faaaa7c10 */ /* 0x000fe4000ffbe0ff */
[----:B------:R-:W-:Y:S02]  /*4260*/  IADD3 R114, P4, R114, UR15, RZ ;  /* 0x0000000f72727c10 */ /* 0x000fe4000ff9e0ff */
[----:B------:R-:W-:Y:S02]  /*4270*/  IADD3.X R120, R120, UR6, RZ, P0, !PT ;  /* 0x0000000678787c10 */ /* 0x000fe400087fe4ff */
[----:B------:R-:W-:Y:S02]  /*4280*/  IADD3.X R124, R124, UR6, RZ, P1, !PT ;  /* 0x000000067c7c7c10 */ /* 0x000fe40008ffe4ff */
[----:B------:R-:W-:Y:S02]  /*4290*/  IADD3.X R128, R128, UR6, RZ, P2, !PT ;  /* 0x0000000680807c10 */ /* 0x000fe400097fe4ff */
[----:B------:R-:W-:-:S02]  /*42a0*/  IADD3.X R132, R132, UR6, RZ, P3, !PT ;  /* 0x0000000684847c10 */ /* 0x000fc40009ffe4ff */
[----:B------:R-:W-:Y:S02]  /*42b0*/  IADD3 R118, P6, R118, UR15, RZ ;  /* 0x0000000f76767c10 */ /* 0x000fe4000ffde0ff */
[----:B------:R-:W-:Y:S02]  /*42c0*/  IADD3 R122, P0, R122, UR15, RZ ;  /* 0x0000000f7a7a7c10 */ /* 0x000fe4000ff1e0ff */
[----:B------:R-:W-:Y:S02]  /*42d0*/  IADD3 R126, P1, R126, UR15, RZ ;  /* 0x0000000f7e7e7c10 */ /* 0x000fe4000ff3e0ff */
[----:B------:R-:W-:Y:S02]  /*42e0*/  IADD3 R130, P2, R130, UR15, RZ ;  /* 0x0000000f82827c10 */ /* 0x000fe4000ff5e0ff */
[----:B------:R-:W-:Y:S01]  /*42f0*/  IADD3 R134, P3, R134, UR15, RZ ;  /* 0x0000000f86867c10 */ /* 0x000fe2000ff7e0ff */
[----:B------:R-:W-:Y:S01]  /*4300*/  VIADD R96, R96, 0xffffffff ;  /* 0xffffffff60607836 */ /* 0x000fe20000000000 */
[----:B------:R-:W-:-:S02]  /*4310*/  IADD3.X R210, R210, UR6, RZ, P5, !PT ;  /* 0x00000006d2d27c10 */ /* 0x000fc4000affe4ff */
[----:B------:R-:W-:Y:S02]  /*4320*/  IADD3.X R136, R136, UR6, RZ, P4, !PT ;  /* 0x0000000688887c10 */ /* 0x000fe4000a7fe4ff */
[----:B------:R-:W-:Y:S02]  /*4330*/  IADD3 R212, P5, R212, UR15, RZ ;  /* 0x0000000fd4d47c10 */ /* 0x000fe4000ffbe0ff */
[----:B------:R-:W-:Y:S02]  /*4340*/  IADD3 R138, P4, R138, UR15, RZ ;  /* 0x0000000f8a8a7c10 */ /* 0x000fe4000ff9e0ff */
[----:B------:R-:W-:Y:S02]  /*4350*/  IADD3.X R144, R144, UR6, RZ, P6, !PT ;  /* 0x0000000690907c10 */ /* 0x000fe4000b7fe4ff */
[----:B------:R-:W-:Y:S02]  /*4360*/  IADD3.X R148, R148, UR6, RZ, P0, !PT ;  /* 0x0000000694947c10 */ /* 0x000fe400087fe4ff */
[----:B------:R-:W-:-:S02]  /*4370*/  IADD3.X R152, R152, UR6, RZ, P1, !PT ;  /* 0x0000000698987c10 */ /* 0x000fc40008ffe4ff */
[----:B------:R-:W-:Y:S02]  /*4380*/  IADD3.X R156, R156, UR6, RZ, P2, !PT ;  /* 0x000000069c9c7c10 */ /* 0x000fe400097fe4ff */
[----:B------:R-:W-:Y:S02]  /*4390*/  IADD3.X R160, R160, UR6, RZ, P3, !PT ;  /* 0x00000006a0a07c10 */ /* 0x000fe40009ffe4ff */
[----:B------:R-:W-:Y:S02]  /*43a0*/  IADD3 R146, P6, R146, UR15, RZ ;  /* 0x0000000f92927c10 */ /* 0x000fe4000ffde0ff */
[----:B------:R-:W-:Y:S02]  /*43b0*/  IADD3 R150, P0, R150, UR15, RZ ;  /* 0x0000000f96967c10 */ /* 0x000fe4000ff1e0ff */
[----:B------:R-:W-:Y:S02]  /*43c0*/  IADD3 R154, P1, R154, UR15, RZ ;  /* 0x0000000f9a9a7c10 */ /* 0x000fe4000ff3e0ff */
[----:B------:R-:W-:-:S02]  /*43d0*/  IADD3 R158, P2, R158, UR15, RZ ;  /* 0x0000000f9e9e7c10 */ /* 0x000fc4000ff5e0ff */
[----:B------:R-:W-:Y:S02]  /*43e0*/  IADD3 R162, P3, R162, UR15, RZ ;  /* 0x0000000fa2a27c10 */ /* 0x000fe4000ff7e0ff */
[----:B------:R-:W-:Y:S02]  /*43f0*/  IADD3.X R238, R238, UR6, RZ, P5, !PT ;  /* 0x00000006eeee7c10 */ /* 0x000fe4000affe4ff */
[----:B------:R-:W-:Y:S02]  /*4400*/  IADD3.X R164, R164, UR6, RZ, P4, !PT ;  /* 0x00000006a4a47c10 */ /* 0x000fe4000a7fe4ff */
[----:B------:R-:W-:Y:S02]  /*4410*/  ISETP.NE.U32.AND P5, PT, R96, RZ, PT ;  /* 0x000000ff6000720c */ /* 0x000fe40003fa5070 */
[----:B------:R-:W-:Y:S02]  /*4420*/  IADD3 R166, P4, R166, UR15, RZ ;  /* 0x0000000fa6a67c10 */ /* 0x000fe4000ff9e0ff */
[----:B------:R-:W-:-:S02]  /*4430*/  IADD3.X R172, R172, UR6, RZ, P6, !PT ;  /* 0x00000006acac7c10 */ /* 0x000fc4000b7fe4ff */
[----:B------:R-:W-:Y:S02]  /*4440*/  IADD3.X R176, R176, UR6, RZ, P0, !PT ;  /* 0x00000006b0b07c10 */ /* 0x000fe400087fe4ff */
[----:B------:R-:W-:Y:S02]  /*4450*/  IADD3.X R192, R192, UR6, RZ, P1, !PT ;  /* 0x00000006c0c07c10 */ /* 0x000fe40008ffe4ff */
[----:B------:R-:W-:Y:S02]  /*4460*/  IADD3.X R198, R198, UR6, RZ, P2, !PT ;  /* 0x00000006c6c67c10 */ /* 0x000fe400097fe4ff */
[----:B------:R-:W-:Y:S02]  /*4470*/  IADD3.X R202, R202, UR6, RZ, P3, !PT ;  /* 0x00000006caca7c10 */ /* 0x000fe40009ffe4ff */
[----:B------:R-:W-:Y:S02]  /*4480*/  IADD3 R174, P6, R174, UR15, RZ ;  /* 0x0000000faeae7c10 */ /* 0x000fe4000ffde0ff */
[----:B------:R-:W-:-:S02]  /*4490*/  IADD3 R178, P0, R178, UR15, RZ ;  /* 0x0000000fb2b27c10 */ /* 0x000fc4000ff1e0ff */
[----:B------:R-:W-:Y:S02]  /*44a0*/  IADD3 R196, P1, R196, UR15, RZ ;  /* 0x0000000fc4c47c10 */ /* 0x000fe4000ff3e0ff */
[----:B------:R-:W-:Y:S02]  /*44b0*/  IADD3 R200, P2, R200, UR15, RZ ;  /* 0x0000000fc8c87c10 */ /* 0x000fe4000ff5e0ff */
[----:B------:R-:W-:Y:S02]  /*44c0*/  IADD3 R204, P3, R204, UR15, RZ ;  /* 0x0000000fcccc7c10 */ /* 0x000fe4000ff7e0ff */
[----:B------:R-:W-:Y:S02]  /*44d0*/  IADD3.X R206, R206, UR6, RZ, P4, !PT ;  /* 0x00000006cece7c10 */ /* 0x000fe4000a7fe4ff */
        /* <DEDUP_REMOVED lines=11> */
[----:B------:R-:W-:Y:S01]  /*4590*/  IADD3.X R234, R234, UR6, RZ, P4, !PT ;  /* 0x00000006eaea7c10 */ /* 0x000fe2000a7fe4ff */
[----:B------:R-:W-:Y:S01]  /*45a0*/  UIADD3 UR13, UR13, -0x40, URZ ;  /* 0xffffffc00d0d7890 */ /* 0x000fe2000fffe03f */
[----:B------:R-:W-:Y:S01]  /*45b0*/  IADD3 R236, P4, R80, R236, RZ ;  /* 0x000000ec50ec7210 */ /* 0x000fe20007f9e0ff */
[----:B------:R-:W-:Y:S02]  /*45c0*/  WARPGROUP.DEPBAR.LE gsb0, 0x0 ;  /* 0x00008000000079c5 */ /* 0x000fe40000010000 */
[----:B------:R-:W-:-:S02]  /*45d0*/  IADD3.X R240, R240, UR6, RZ, P6, !PT ;  /* 0x00000006f0f07c10 */ /* 0x000fc4000b7fe4ff */
[----:B------:R-:W-:Y:S02]  /*45e0*/  IADD3.X R106, R106, UR6, RZ, P0, !PT ;  /* 0x000000066a6a7c10 */ /* 0x000fe400087fe4ff */
[----:B------:R-:W-:Y:S02]  /*45f0*/  IADD3.X R104, R104, UR6, RZ, P1, !PT ;  /* 0x0000000668687c10 */ /* 0x000fe40008ffe4ff */
[----:B------:R-:W-:Y:S02]  /*4600*/  IADD3.X R102, R102, UR6, RZ, P2, !PT ;  /* 0x0000000666667c10 */ /* 0x000fe400097fe4ff */
[----:B------:R-:W-:Y:S02]  /*4610*/  IADD3.X R100, R100, UR6, RZ, P3, !PT ;  /* 0x0000000664647c10 */ /* 0x000fe40009ffe4ff */
[----:B------:R-:W-:Y:S01]  /*4620*/  LEA.HI.X.SX32 R98, R80, R98, 0x1, P4 ;  /* 0x0000006250627211 */ /* 0x000fe200020f0eff */
[----:B0-----:R-:W-:Y:S06]  /*4630*/  @P5 BRA `(.L_x_2) ;  /* 0xffffffe400f45947 */ /* 0x001fec000383ffff */
.L_x_1:
[C---:B------:R-:W-:Y:S01]  /*4640*/  IMAD.SHL.U32 R2, R0.reuse, 0x4, RZ ;  /* 0x0000000400027824 */ /* 0x040fe200078e00ff */
[----:B------:R-:W-:Y:S01]  /*4650*/  F2FP.SATFINITE.E4M3.F32.PACK_AB_MERGE_C R24, R25, R24, RZ ;  /* 0x000000181918723e */ /* 0x000fe200048070ff */
[C---:B------:R-:W-:Y:S01]  /*4660*/  IMAD.SHL.U32 R25, R0.reuse, 0x10, RZ ;  /* 0x0000001000197824 */ /* 0x040fe200078e00ff */
[----:B------:R-:W-:Y:S01]  /*4670*/  F2FP.SATFINITE.E4M3.F32.PACK_AB_MERGE_C R40, R41, R40, RZ ;  /* 0x000000282928723e */ /* 0x000fe200048070ff */
[----:B------:R-:W-:Y:S01]  /*4680*/  IMAD.SHL.U32 R3, R0, 0x40, RZ ;  /* 0x0000004000037824 */ /* 0x000fe200078e00ff */
[----:B------:R-:W-:Y:S01]  /*4690*/  F2FP.SATFINITE.E4M3.F32.PACK_AB_MERGE_C R44, R45, R44, RZ ;  /* 0x0000002c2d2c723e */ /* 0x000fe200048070ff */
[----:B------:R-:W-:Y:S01]  /*46a0*/  BAR.SYNC.DEFER_BLOCKING 0x0 ;  /* 0x0000000000007b1d */ /* 0x000fe20000010000 */
[----:B------:R-:W-:Y:S02]  /*46b0*/  F2FP.SATFINITE.E4M3.F32.PACK_AB_MERGE_C R48, R49, R48, RZ ;  /* 0x000000303130723e */ /* 0x000fe400048070ff */
[----:B------:R-:W-:Y:S02]  /*46c0*/  LOP3.LUT R2, R2, 0x1b8, RZ, 0xc0, !PT ;  /* 0x000001b802027812 */ /* 0x000fe400078ec0ff */
[----:B------:R-:W-:Y:S01]  /*46d0*/  F2FP.SATFINITE.E4M3.F32.PACK_AB_MERGE_C R28, R29, R28, RZ ;  /* 0x0000001c1d1c723e */ /* 0x000fe200048070ff */
[----:B------:R-:W-:Y:S01]  /*46e0*/  ULDC UR4, c[0x0][0x244] ;  /* 0x0000910000047ab9 */ /* 0x000fe20000000800 */
[----:B------:R-:W-:Y:S01]  /*46f0*/  F2FP.SATFINITE.E4M3.F32.PACK_AB_MERGE_C R32, R33, R32, RZ ;  /* 0x000000202120723e */ /* 0x000fe200048070ff */
[----:B------:R-:W-:Y:S01]  /*4700*/  ULDC.64 UR6, c[0x0][0x228] ;  /* 0x00008a0000067ab9 */ /* 0x000fe20000000a00 */
[----:B------:R-:W-:-:S02]  /*4710*/  F2FP.SATFINITE.E4M3.F32.PACK_AB_MERGE_C R46, R47, R46, RZ ;  /* 0x0000002e2f2e723e */ /* 0x000fc400048070ff */
[----:B------:R-:W-:Y:S02]  /*4720*/  F2FP.SATFINITE.E4M3.F32.PACK_AB_MERGE_C R50, R51, R50, RZ ;  /* 0x000000323332723e */ /* 0x000fe400048070ff */
[----:B------:R-:W-:Y:S02]  /*4730*/  F2FP.SATFINITE.E4M3.F32.PACK_AB_MERGE_C R26, R27, R26, RZ ;  /* 0x0000001a1b1a723e */ /* 0x000fe400048070ff */
[----:B------:R-:W-:Y:S02]  /*4740*/  LOP3.LUT R25, R25, 0x30, RZ, 0xc0, !PT ;  /* 0x0000003019197812 */ /* 0x000fe400078ec0ff */
[----:B------:R-:W-:Y:S02]  /*4750*/  LOP3.LUT R40, R40, 0xffff, RZ, 0xc0, !PT ;  /* 0x0000ffff28287812 */ /* 0x000fe400078ec0ff */
[----:B------:R-:W-:Y:S02]  /*4760*/  LOP3.LUT R51, R48, 0xffff, RZ, 0xc0, !PT ;  /* 0x0000ffff30337812 */ /* 0x000fe400078ec0ff */
[----:B------:R-:W-:-:S02]  /*4770*/  LOP3.LUT R47, R44, 0xffff, RZ, 0xc0, !PT ;  /* 0x0000ffff2c2f7812 */ /* 0x000fc400078ec0ff */
[----:B------:R-:W-:Y:S02]  /*4780*/  F2FP.SATFINITE.E4M3.F32.PACK_AB_MERGE_C R42, R43, R42, RZ ;  /* 0x0000002a2b2a723e */ /* 0x000fe400048070ff */
[----:B------:R-:W-:Y:S02]  /*4790*/  LOP3.LUT R3, R2, 0x40, R3, 0xf8, !PT ;  /* 0x0000004002037812 */ /* 0x000fe400078ef803 */
[--C-:B------:R-:W-:Y:S02]  /*47a0*/  SHF.R.S32.HI R27, RZ, 0x2, R0.reuse ;  /* 0x00000002ff1b7819 */ /* 0x100fe40000011400 */
[----:B------:R-:W-:Y:S02]  /*47b0*/  SHF.R.S32.HI R2, RZ, 0x4, R0 ;  /* 0x00000004ff027819 */ /* 0x000fe40000011400 */
[----:B------:R-:W-:Y:S02]  /*47c0*/  LOP3.LUT R33, R24, 0xffff, RZ, 0xc0, !PT ;  /* 0x0000ffff18217812 */ /* 0x000fe400078ec0ff */
[----:B------:R-:W-:-:S02]  /*47d0*/  LOP3.LUT R72, R28, 0xffff, RZ, 0xc0, !PT ;  /* 0x0000ffff1c487812 */ /* 0x000fc400078ec0ff */
[----:B------:R-:W-:Y:S02]  /*47e0*/  LOP3.LUT R43, R32, 0xffff, RZ, 0xc0, !PT ;  /* 0x0000ffff202b7812 */ /* 0x000fe400078ec0ff */
[----:B------:R-:W-:Y:S02]  /*47f0*/  F2FP.SATFINITE.E4M3.F32.PACK_AB_MERGE_C R30, R31, R30, RZ ;  /* 0x0000001e1f1e723e */ /* 0x000fe400048070ff */
[----:B------:R-:W-:Y:S02]  /*4800*/  F2FP.SATFINITE.E4M3.F32.PACK_AB_MERGE_C R34, R35, R34, RZ ;  /* 0x000000222322723e */ /* 0x000fe400048070ff */
[----:B------:R-:W-:Y:S02]  /*4810*/  LOP3.LUT R31, R25, 0x380, R70, 0xf8, !PT ;  /* 0x00000380191f7812 */ /* 0x000fe400078ef846 */
[----:B------:R-:W-:Y:S02]  /*4820*/  PRMT R29, R51, 0x3340, R0 ;  /* 0x00003340331d7816 */ /* 0x000fe40000000000 */
[----:B------:R-:W-:-:S02]  /*4830*/  PRMT R28, R40, 0x3340, R47 ;  /* 0x00003340281c7816 */ /* 0x000fc4000000002f */
[----:B------:R-:W-:Y:S01]  /*4840*/  SHF.R.U32.HI R70, RZ, 0x1, R69 ;  /* 0x00000001ff467819 */ /* 0x000fe20000011645 */
[----:B------:R-:W-:Y:S01]  /*4850*/  IMAD.SHL.U32 R69, R69, 0x8, RZ ;  /* 0x0000000845457824 */ /* 0x000fe200078e00ff */
[----:B------:R-:W-:Y:S02]  /*4860*/  SGXT R27, R27, 0x1 ;  /* 0x000000011b1b781a */ /* 0x000fe40000000200 */
[----:B------:R-:W-:Y:S02]  /*4870*/  F2FP.SATFINITE.E4M3.F32.PACK_AB_MERGE_C R52, R53, R52, RZ ;  /* 0x000000343534723e */ /* 0x000fe400048070ff */
[----:B------:R-:W-:Y:S02]  /*4880*/  PRMT R25, R43, 0x3340, R0 ;  /* 0x000033402b197816 */ /* 0x000fe40000000000 */
[----:B------:R-:W-:Y:S02]  /*4890*/  PRMT R24, R33, 0x3340, R72 ;  /* 0x0000334021187816 */ /* 0x000fe40000000048 */
[----:B------:R-:W-:-:S02]  /*48a0*/  SGXT R2, R2, 0x1 ;  /* 0x000000010202781a */ /* 0x000fc40000000200 */
[----:B------:R-:W-:Y:S02]  /*48b0*/  F2FP.SATFINITE.E4M3.F32.PACK_AB_MERGE_C R36, R37, R36, RZ ;  /* 0x000000242524723e */ /* 0x000fe400048070ff */
[----:B------:R-:W-:Y:S02]  /*48c0*/  LOP3.LUT R45, R34, 0xffff, RZ, 0xc0, !PT ;  /* 0x0000ffff222d7812 */ /* 0x000fe400078ec0ff */
[----:B------:R-:W-:Y:S02]  /*48d0*/  LOP3.LUT R53, R50, 0xffff, RZ, 0xc0, !PT ;  /* 0x0000ffff32357812 */ /* 0x000fe400078ec0ff */
[----:B------:R-:W-:Y:S02]  /*48e0*/  PRMT R29, R28, 0x5410, R29 ;  /* 0x000054101c1d7816 */ /* 0x000fe4000000001d */
[----:B------:R-:W-:Y:S02]  /*48f0*/  LOP3.LUT R32, R26, 0xffff, RZ, 0xc0, !PT ;  /* 0x0000ffff1a207812 */ /* 0x000fe400078ec0ff */
[----:B------:R-:W-:-:S02]  /*4900*/  LOP3.LUT R37, R30, 0xffff, RZ, 0xc0, !PT ;  /* 0x0000ffff1e257812 */ /* 0x000fc400078ec0ff */
[----:B------:R-:W-:Y:S02]  /*4910*/  LOP3.LUT R70, R70, 0x840, R27, 0x78, !PT ;  /* 0x0000084046467812 */ /* 0x000fe400078e781b */
[----:B------:R-:W-:Y:S02]  /*4920*/  SHF.R.S32.HI R28, RZ, 0x3, R0 ;  /* 0x00000003ff1c7819 */ /* 0x000fe40000011400 */
[----:B------:R-:W-:Y:S02]  /*4930*/  LOP3.LUT R42, R42, 0xffff, RZ, 0xc0, !PT ;  /* 0x0000ffff2a2a7812 */ /* 0x000fe400078ec0ff */
[----:B------:R-:W-:Y:S02]  /*4940*/  LOP3.LUT R49, R46, 0xffff, RZ, 0xc0, !PT ;  /* 0x0000ffff2e317812 */ /* 0x000fe400078ec0ff */
[----:B------:R-:W-:Y:S02]  /*4950*/  PRMT R27, R24, 0x5410, R25 ;  /* 0x00005410181b7816 */ /* 0x000fe40000000019 */
[----:B------:R-:W-:-:S02]  /*4960*/  LOP3.LUT R2, R3, 0x840, R2, 0x78, !PT ;  /* 0x0000084003027812 */ /* 0x000fc400078e7802 */
[--C-:B------:R-:W-:Y:S02]  /*4970*/  PRMT R3, R45, 0x3340, R0.reuse ;  /* 0x000033402d037816 */ /* 0x100fe40000000000 */
[----:B------:R-:W-:Y:S02]  /*4980*/  PRMT R25, R53, 0x3340, R0 ;  /* 0x0000334035197816 */ /* 0x000fe40000000000 */
[----:B------:R-:W-:Y:S02]  /*4990*/  PRMT R0, R32, 0x3340, R37 ;  /* 0x0000334020007816 */ /* 0x000fe40000000025 */
[----:B------:R-:W-:Y:S02]  /*49a0*/  PRMT R24, R42, 0x3340, R49 ;  /* 0x000033402a187816 */ /* 0x000fe40000000031 */
[----:B------:R-:W-:Y:S02]  /*49b0*/  SGXT R26, R28, 0x1 ;  /* 0x000000011c1a781a */ /* 0x000fe40000000200 */
[----:B------:R-:W-:-:S02]  /*49c0*/  F2FP.SATFINITE.E4M3.F32.PACK_AB_MERGE_C R38, R39, R38, RZ ;  /* 0x000000262726723e */ /* 0x000fc400048070ff */
[----:B------:R-:W-:Y:S02]  /*49d0*/  PRMT R35, R0, 0x5410, R3 ;  /* 0x0000541000237816 */ /* 0x000fe40000000003 */
[----:B------:R-:W-:Y:S02]  /*49e0*/  LOP3.LUT R69, R2, R69, RZ, 0xfc, !PT ;  /* 0x0000004502457212 */ /* 0x000fe400078efcff */
[----:B------:R-:W-:Y:S02]  /*49f0*/  PRMT R39, R24, 0x5410, R25 ;  /* 0x0000541018277816 */ /* 0x000fe40000000019 */
[----:B------:R-:W-:Y:S02]  /*4a00*/  LOP3.LUT R41, R31, 0x1008, R26, 0xf8, !PT ;  /* 0x000010081f297812 */ /* 0x000fe400078ef81a */
[----:B------:R-:W-:Y:S02]  /*4a10*/  SHF.R.U32.HI R0, RZ, 0x8, R33 ;  /* 0x00000008ff007819 */ /* 0x000fe40000011621 */
[----:B------:R-:W-:-:S02]  /*4a20*/  SHF.R.U32.HI R2, RZ, 0x8, R72 ;  /* 0x00000008ff027819 */ /* 0x000fc40000011648 */
[----:B------:R-:W-:Y:S02]  /*4a30*/  SHF.R.U32.HI R3, RZ, 0x8, R43 ;  /* 0x00000008ff037819 */ /* 0x000fe4000001162b */
[----:B------:R-:W-:Y:S02]  /*4a40*/  SHF.R.U32.HI R24, RZ, 0x8, R40 ;  /* 0x00000008ff187819 */ /* 0x000fe40000011628 */
[----:B------:R-:W-:Y:S02]  /*4a50*/  SHF.R.U32.HI R25, RZ, 0x8, R47 ;  /* 0x00000008ff197819 */ /* 0x000fe4000001162f */
[----:B------:R-:W-:Y:S02]  /*4a60*/  SHF.R.U32.HI R26, RZ, 0x8, R51 ;  /* 0x00000008ff1a7819 */ /* 0x000fe40000011633 */
[----:B------:R-:W-:Y:S02]  /*4a70*/  LOP3.LUT R2, R2, 0xffff, RZ, 0xc0, !PT ;  /* 0x0000ffff02027812 */ /* 0x000fe400078ec0ff */
[----:B------:R-:W-:-:S02]  /*4a80*/  LOP3.LUT R31, R0, 0xffff, RZ, 0xc0, !PT ;  /* 0x0000ffff001f7812 */ /* 0x000fc400078ec0ff */
[----:B------:R-:W-:Y:S02]  /*4a90*/  LOP3.LUT R3, R3, 0xffff, RZ, 0xc0, !PT ;  /* 0x0000ffff03037812 */ /* 0x000fe400078ec0ff */
[----:B------:R-:W-:Y:S02]  /*4aa0*/  LOP3.LUT R25, R25, 0xffff, RZ, 0xc0, !PT ;  /* 0x0000ffff19197812 */ /* 0x000fe400078ec0ff */
[----:B------:R-:W-:Y:S02]  /*4ab0*/  LOP3.LUT R24, R24, 0xffff, RZ, 0xc0, !PT ;  /* 0x0000ffff18187812 */ /* 0x000fe400078ec0ff */
[----:B------:R-:W-:Y:S02]  /*4ac0*/  LOP3.LUT R26, R26, 0xffff, RZ, 0xc0, !PT ;  /* 0x0000ffff1a1a7812 */ /* 0x000fe400078ec0ff */
[----:B------:R-:W-:Y:S02]  /*4ad0*/  PRMT R31, R31, 0x3340, R2 ;  /* 0x000033401f1f7816 */ /* 0x000fe40000000002 */
[----:B------:R-:W-:-:S02]  /*4ae0*/  PRMT R28, R3, 0x3340, R4 ;  /* 0x00003340031c7816 */ /* 0x000fc40000000004 */
[----:B------:R-:W-:Y:S02]  /*4af0*/  PRMT R30, R24, 0x3340, R25 ;  /* 0x00003340181e7816 */ /* 0x000fe40000000019 */
[----:B------:R-:W-:Y:S02]  /*4b00*/  PRMT R33, R26, 0x3340, R1 ;  /* 0x000033401a217816 */ /* 0x000fe40000000001 */
[----:B------:R-:W-:Y:S02]  /*4b10*/  SHF.R.U32.HI R0, RZ, 0x8, R32 ;  /* 0x00000008ff007819 */ /* 0x000fe40000011620 */
[----:B------:R-:W-:Y:S02]  /*4b20*/  SHF.R.U32.HI R2, RZ, 0x8, R37 ;  /* 0x00000008ff027819 */ /* 0x000fe40000011625 */
[----:B------:R-:W-:Y:S02]  /*4b30*/  SHF.R.U32.HI R3, RZ, 0x8, R45 ;  /* 0x00000008ff037819 */ /* 0x000fe4000001162d */
[----:B------:R-:W-:-:S02]  /*4b40*/  SHF.R.U32.HI R24, RZ, 0x8, R42 ;  /* 0x00000008ff187819 */ /* 0x000fc4000001162a */
[----:B------:R-:W-:Y:S02]  /*4b50*/  SHF.R.U32.HI R25, RZ, 0x8, R49 ;  /* 0x00000008ff197819 */ /* 0x000fe40000011631 */
[----:B------:R-:W-:Y:S02]  /*4b60*/  SHF.R.U32.HI R26, RZ, 0x8, R53 ;  /* 0x00000008ff1a7819 */ /* 0x000fe40000011635 */
[----:B------:R-:W-:Y:S02]  /*4b70*/  LOP3.LUT R2, R2, 0xffff, RZ, 0xc0, !PT ;  /* 0x0000ffff02027812 */ /* 0x000fe400078ec0ff */
[----:B------:R-:W-:Y:S01]  /*4b80*/  LOP3.LUT R37, R0, 0xffff, RZ, 0xc0, !PT ;  /* 0x0000ffff00257812 */ /* 0x000fe200078ec0ff */
[----:B------:R-:W-:Y:S01]  /*4b90*/  IMAD R0, R68, UR4, RZ ;  /* 0x0000000444007c24 */ /* 0x000fe2000f8e02ff */
[----:B------:R-:W-:Y:S01]  /*4ba0*/  LOP3.LUT R3, R3, 0xffff, RZ, 0xc0, !PT ;  /* 0x0000ffff03037812 */ /* 0x000fe200078ec0ff */
[----:B------:R-:W-:Y:S01]  /*4bb0*/  ULDC.64 UR4, c[0x0][0x220] ;  /* 0x0000880000047ab9 */ /* 0x000fe20000000a00 */
[----:B------:R-:W-:-:S02]  /*4bc0*/  LOP3.LUT R25, R25, 0xffff, RZ, 0xc0, !PT ;  /* 0x0000ffff19197812 */ /* 0x000fc400078ec0ff */
[----:B------:R-:W-:Y:S02]  /*4bd0*/  LOP3.LUT R24, R24, 0xffff, RZ, 0xc0, !PT ;  /* 0x0000ffff18187812 */ /* 0x000fe400078ec0ff */
[----:B------:R-:W-:Y:S02]  /*4be0*/  LOP3.LUT R26, R26, 0xffff, RZ, 0xc0, !PT ;  /* 0x0000ffff1a1a7812 */ /* 0x000fe400078ec0ff */
[----:B------:R-:W-:Y:S02]  /*4bf0*/  F2FP.SATFINITE.E4M3.F32.PACK_AB_MERGE_C R54, R55, R54, RZ ;  /* 0x000000363736723e */ /* 0x000fe400048070ff */
[----:B------:R-:W-:Y:S02]  /*4c00*/  PRMT R2, R37, 0x3340, R2 ;  /* 0x0000334025027816 */ /* 0x000fe40000000002 */
[----:B------:R-:W-:Y:S02]  /*4c10*/  PRMT R3, R3, 0x3340, R4 ;  /* 0x0000334003037816 */ /* 0x000fe40000000004 */
[----:B------:R-:W-:-:S02]  /*4c20*/  PRMT R24, R24, 0x3340, R25 ;  /* 0x0000334018187816 */ /* 0x000fc40000000019 */
[----:B------:R-:W-:Y:S02]  /*4c30*/  PRMT R37, R26, 0x3340, R1 ;  /* 0x000033401a257816 */ /* 0x000fe40000000001 */
[----:B------:R-:W-:Y:S02]  /*4c40*/  LOP3.LUT R36, R36, 0xffff, RZ, 0xc0, !PT ;  /* 0x0000ffff24247812 */ /* 0x000fe400078ec0ff */
[----:B------:R-:W-:Y:S02]  /*4c50*/  LOP3.LUT R70, R41, R70, RZ, 0xfc, !PT ;  /* 0x0000004629467212 */ /* 0x000fe400078efcff */
[----:B------:R-:W-:Y:S02]  /*4c60*/  PRMT R31, R31, 0x5410, R28 ;  /* 0x000054101f1f7816 */ /* 0x000fe4000000001c */
[----:B------:R-:W-:Y:S02]  /*4c70*/  PRMT R33, R30, 0x5410, R33 ;  /* 0x000054101e217816 */ /* 0x000fe40000000021 */
[----:B------:R-:W-:-:S02]  /*4c80*/  LOP3.LUT R52, R52, 0xffff, RZ, 0xc0, !PT ;  /* 0x0000ffff34347812 */ /* 0x000fc400078ec0ff */
[----:B------:R-:W-:Y:S02]  /*4c90*/  LOP3.LUT R38, R38, 0xffff, RZ, 0xc0, !PT ;  /* 0x0000ffff26267812 */ /* 0x000fe400078ec0ff */
[----:B------:R-:W-:Y:S02]  /*4ca0*/  LOP3.LUT R54, R54, 0xffff, RZ, 0xc0, !PT ;  /* 0x0000ffff36367812 */ /* 0x000fe400078ec0ff */
[----:B------:R-:W-:Y:S02]  /*4cb0*/  PRMT R25, R2, 0x5410, R3 ;  /* 0x0000541002197816 */ /* 0x000fe40000000003 */
[----:B------:R-:W-:Y:S02]  /*4cc0*/  PRMT R41, R24, 0x5410, R37 ;  /* 0x0000541018297816 */ /* 0x000fe40000000025 */
[--C-:B------:R-:W-:Y:S02]  /*4cd0*/  PRMT R2, R27, 0x4210, R36.reuse ;  /* 0x000042101b027816 */ /* 0x100fe40000000024 */
[----:B------:R-:W-:-:S02]  /*4ce0*/  PRMT R36, R31, 0x5210, R36 ;  /* 0x000052101f247816 */ /* 0x000fc40000000024 */
[--C-:B------:R-:W-:Y:S02]  /*4cf0*/  PRMT R3, R29, 0x4210, R52.reuse ;  /* 0x000042101d037816 */ /* 0x100fe40000000034 */
[----:B------:R-:W-:Y:S02]  /*4d00*/  PRMT R37, R33, 0x5210, R52 ;  /* 0x0000521021257816 */ /* 0x000fe40000000034 */
[----:B------:R-:W-:Y:S01]  /*4d10*/  PRMT R26, R35, 0x4210, R38 ;  /* 0x00004210231a7816 */ /* 0x000fe20000000026 */
[----:B------:R-:W-:Y:S01]  /*4d20*/  STS.64 [R69+UR12], R2 ;  /* 0x0000000245007988 */ /* 0x000fe20008000a0c */
[----:B------:R-:W-:Y:S02]  /*4d30*/  PRMT R27, R39, 0x4210, R54 ;  /* 0x00004210271b7816 */ /* 0x000fe40000000036 */
[----:B------:R-:W-:Y:S01]  /*4d40*/  PRMT R38, R25, 0x5210, R38 ;  /* 0x0000521019267816 */ /* 0x000fe20000000026 */
[----:B------:R-:W-:Y:S01]  /*4d50*/  STS.64 [R69+UR12+0x200], R36 ;  /* 0x0002002445007988 */ /* 0x000fe20008000a0c */
[----:B------:R-:W-:-:S02]  /*4d60*/  LOP3.LUT R24, R69, 0x8, RZ, 0x3c, !PT ;  /* 0x0000000845187812 */ /* 0x000fc400078e3cff */
[----:B------:R-:W-:Y:S02]  /*4d70*/  PRMT R39, R41, 0x5210, R54 ;  /* 0x0000521029277816 */ /* 0x000fe40000000036 */
[----:B------:R-:W-:Y:S01]  /*4d80*/  LOP3.LUT R30, R70, 0x8, RZ, 0x3c, !PT ;  /* 0x00000008461e7812 */ /* 0x000fe200078e3cff */
[----:B------:R0:W-:Y:S01]  /*4d90*/  STS.64 [R24+UR12+0x1000], R26 ;  /* 0x0010001a18007988 */ /* 0x0001e20008000a0c */
[----:B------:R-:W1:Y:S01]  /*4da0*/  LDC R41, c[0x0][0x248] ;  /* 0x00009200ff297b82 */ /* 0x000e620000000800 */
[----:B------:R-:W-:Y:S02]  /*4db0*/  ISETP.GE.AND P0, PT, R68, UR6, PT ;  /* 0x0000000644007c0c */ /* 0x000fe4000bf06270 */
[----:B------:R-:W-:Y:S05]  /*4dc0*/  STS.64 [R24+UR12+0x1200], R38 ;  /* 0x0012002618007988 */ /* 0x000fea0008000a0c */
[----:B------:R-:W-:Y:S01]  /*4dd0*/  BAR.SYNC.DEFER_BLOCKING 0x0 ;  /* 0x0000000000007b1d */ /* 0x000fe20000010000 */
[----:B------:R-:W-:-:S02]  /*4de0*/  ISETP.LT.AND P6, PT, R4, UR7, !P0 ;  /* 0x0000000704007c0c */ /* 0x000fc4000c7c1270 */
[----:B------:R-:W-:Y:S02]  /*4df0*/  ISETP.LT.AND P2, PT, R5, UR7, !P0 ;  /* 0x0000000705007c0c */ /* 0x000fe4000c741270 */
[----:B0-----:R-:W-:Y:S02]  /*4e00*/  IADD3 R27, P1, R0, UR4, RZ ;  /* 0x00000004001b7c10 */ /* 0x001fe4000ff3e0ff */
[----:B------:R-:W-:Y:S02]  /*4e10*/  ISETP.LT.AND P3, PT, R56, UR7, !P0 ;  /* 0x0000000738007c0c */ /* 0x000fe4000c761270 */
[----:B------:R-:W-:Y:S02]  /*4e20*/  LEA.HI.X.SX32 R35, R0, UR5, 0x1, P1 ;  /* 0x0000000500237c11 */ /* 0x000fe400088f0eff */
[----:B------:R-:W-:Y:S01]  /*4e30*/  ISETP.LT.AND P5, PT, R57, UR7, !P0 ;  /* 0x0000000739007c0c */ /* 0x000fe2000c7a1270 */
[-C--:B-1----:R-:W-:Y:S02]  /*4e40*/  IMAD R26, R4, R41.reuse, RZ ;  /* 0x00000029041a7224 */ /* 0x082fe400078e02ff */
[----:B------:R-:W-:-:S02]  /*4e50*/  IMAD R5, R5, R41, RZ ;  /* 0x0000002905057224 */ /* 0x000fc400078e02ff */
[----:B------:R-:W-:Y:S01]  /*4e60*/  IMAD R0, R6, R41, RZ ;  /* 0x0000002906007224 */ /* 0x000fe200078e02ff */
[C---:B------:R-:W-:Y:S01]  /*4e70*/  IADD3 R2, P1, R26.reuse, R27, RZ ;  /* 0x0000001b1a027210 */ /* 0x040fe20007f3e0ff */
[----:B------:R-:W-:Y:S01]  /*4e80*/  IMAD R25, R7, R41, RZ ;  /* 0x0000002907197224 */ /* 0x000fe200078e02ff */
[----:B------:R-:W0:Y:S01]  /*4e90*/  LDS.64 R28, [R70+UR12] ;  /* 0x0000000c461c7984 */ /* 0x000e220008000a00 */
[C---:B------:R-:W-:Y:S02]  /*4ea0*/  IADD3 R4, P4, R5.reuse, R27, RZ ;  /* 0x0000001b05047210 */ /* 0x040fe40007f9e0ff */
[-C--:B------:R-:W-:Y:S01]  /*4eb0*/  LEA.HI.X.SX32 R3, R26, R35.reuse, 0x1, P1 ;  /* 0x000000231a037211 */ /* 0x080fe200008f0eff */
[----:B------:R-:W1:Y:S01]  /*4ec0*/  LDS.64 R32, [R30+UR12] ;  /* 0x0000000c1e207984 */ /* 0x000e620008000a00 */
[----:B------:R-:W-:Y:S01]  /*4ed0*/  LEA.HI.X.SX32 R5, R5, R35, 0x1, P4 ;  /* 0x0000002305057211 */ /* 0x000fe200020f0eff */
[----:B------:R-:W-:Y:S01]  /*4ee0*/  IMAD R26, R41, 0x40, R26 ;  /* 0x00000040291a7824 */ /* 0x000fe200078e021a */
[----:B------:R-:W-:Y:S01]  /*4ef0*/  ISETP.LT.AND P1, PT, R6, UR7, !P0 ;  /* 0x0000000706007c0c */ /* 0x000fe2000c721270 */
[----:B------:R-:W2:Y:S01]  /*4f00*/  LDS.64 R70, [R70+UR12+0x400] ;  /* 0x0004000c46467984 */ /* 0x000ea20008000a00 */
[----:B------:R-:W-:-:S02]  /*4f10*/  ISETP.LT.AND P4, PT, R7, UR7, !P0 ;  /* 0x0000000707007c0c */ /* 0x000fc4000c781270 */
[C---:B0-----:R-:W-:Y:S02]  /*4f20*/  PRMT R37, R28.reuse, 0x7770, RZ ;  /* 0x000077701c257816 */ /* 0x041fe400000000ff */
[----:B------:R-:W-:Y:S02]  /*4f30*/  PRMT R31, R28, 0x7771, RZ ;  /* 0x000077711c1f7816 */ /* 0x000fe400000000ff */
[----:B-1----:R-:W-:Y:S01]  /*4f40*/  PRMT R43, R32, 0x7770, RZ ;  /* 0x00007770202b7816 */ /* 0x002fe200000000ff */
[----:B------:R0:W-:Y:S01]  /*4f50*/  @P6 STG.E.U8 desc[UR16][R2.64], R37 ;  /* 0x0000002502006986 */ /* 0x0001e2000c101110 */
[----:B------:R-:W-:Y:S02]  /*4f60*/  IADD3 R6, P6, R0, R27, RZ ;  /* 0x0000001b00067210 */ /* 0x000fe40007fde0ff */
[----:B------:R-:W-:Y:S01]  /*4f70*/  PRMT R39, R32, 0x7771, RZ ;  /* 0x0000777120277816 */ /* 0x000fe200000000ff */
[----:B------:R-:W-:Y:S01]  /*4f80*/  @P2 STG.E.U8 desc[UR16][R4.64], R43 ;  /* 0x0000002b04002986 */ /* 0x000fe2000c101110 */
[----:B------:R-:W-:Y:S01]  /*4f90*/  LEA.HI.X.SX32 R7, R0, R35, 0x1, P6 ;  /* 0x0000002300077211 */ /* 0x000fe200030f0eff */
[-C--:B------:R-:W-:Y:S01]  /*4fa0*/  IMAD R0, R9, R41.reuse, RZ ;  /* 0x0000002909007224 */ /* 0x080fe200078e02ff */
[C---:B------:R-:W-:Y:S01]  /*4fb0*/  ISETP.LT.AND P2, PT, R8.reuse, UR7, !P0 ;  /* 0x0000000708007c0c */ /* 0x040fe2000c741270 */
[----:B------:R-:W-:Y:S01]  /*4fc0*/  IMAD R8, R8, R41, RZ ;  /* 0x0000002908087224 */ /* 0x000fe200078e02ff */
[----:B------:R-:W-:Y:S01]  /*4fd0*/  IADD3 R24, P6, R25, R27, RZ ;  /* 0x0000001b19187210 */ /* 0x000fe20007fde0ff */
[----:B------:R1:W-:Y:S01]  /*4fe0*/  @P1 STG.E.U8 desc[UR16][R6.64], R31 ;  /* 0x0000001f06001986 */ /* 0x0003e2000c101110 */
[----:B------:R-:W-:-:S02]  /*4ff0*/  ISETP.LT.AND P1, PT, R9, UR7, !P0 ;  /* 0x0000000709007c0c */ /* 0x000fc4000c721270 */
[----:B------:R-:W-:Y:S02]  /*5000*/  LEA.HI.X.SX32 R25, R25, R35, 0x1, P6 ;  /* 0x0000002319197211 */ /* 0x000fe400030f0eff */
[----:B0-----:R-:W-:Y:S02]  /*5010*/  IADD3 R2, P6, R8, R27, RZ ;  /* 0x0000001b08027210 */ /* 0x001fe40007fde0ff */
[----:B------:R-:W-:Y:S01]  /*5020*/  PRMT R37, R32, 0x7772, RZ ;  /* 0x0000777220257816 */ /* 0x000fe200000000ff */
[----:B------:R0:W-:Y:S01]  /*5030*/  @P4 STG.E.U8 desc[UR16][R24.64], R39 ;  /* 0x0000002718004986 */ /* 0x0001e2000c101110 */
[----:B------:R-:W-:Y:S02]  /*5040*/  LEA.HI.X.SX32 R3, R8, R35, 0x1, P6 ;  /* 0x0000002308037211 */ /* 0x000fe400030f0eff */
[C---:B------:R-:W-:Y:S01]  /*5050*/  ISETP.LT.AND P6, PT, R10.reuse, UR7, !P0 ;  /* 0x000000070a007c0c */ /* 0x040fe2000c7c1270 */
[----:B------:R-:W-:Y:S01]  /*5060*/  IMAD R10, R10, R41, RZ ;  /* 0x000000290a0a7224 */ /* 0x000fe200078e02ff */
[----:B-1----:R-:W-:-:S02]  /*5070*/  PRMT R31, R28, 0x7772, RZ ;  /* 0x000077721c1f7816 */ /* 0x002fc400000000ff */
[----:B------:R-:W-:-:S03]  /*5080*/  IADD3 R4, P4, R0, R27, RZ ;  /* 0x0000001b00047210 */ /* 0x000fc60007f9e0ff */
[----:B------:R1:W-:Y:S01]  /*5090*/  @P2 STG.E.U8 desc[UR16][R2.64], R31 ;  /* 0x0000001f02002986 */ /* 0x0003e2000c101110 */
[----:B------:R-:W-:Y:S01]  /*50a0*/  LEA.HI.X.SX32 R5, R0, R35, 0x1, P4 ;  /* 0x0000002300057211 */ /* 0x000fe200020f0eff */
[-C--:B------:R-:W-:Y:S01]  /*50b0*/  IMAD R0, R12, R41.reuse, RZ ;  /* 0x000000290c007224 */ /* 0x080fe200078e02ff */
[C---:B------:R-:W-:Y:S01]  /*50c0*/  ISETP.LT.AND P2, PT, R11.reuse, UR7, !P0 ;  /* 0x000000070b007c0c */ /* 0x040fe2000c741270 */
[----:B------:R-:W-:Y:S01]  /*50d0*/  IMAD R11, R11, R41, RZ ;  /* 0x000000290b0b7224 */ /* 0x000fe200078e02ff */
[----:B------:R-:W-:Y:S01]  /*50e0*/  IADD3 R6, P4, R10, R27, RZ ;  /* 0x0000001b0a067210 */ /* 0x000fe20007f9e0ff */
[----:B------:R3:W-:Y:S01]  /*50f0*/  @P1 STG.E.U8 desc[UR16][R4.64], R37 ;  /* 0x0000002504001986 */ /* 0x0007e2000c101110 */
[----:B0-----:R-:W-:Y:S02]  /*5100*/  PRMT R25, R28, 0x7773, RZ ;  /* 0x000077731c197816 */ /* 0x001fe400000000ff */
[----:B------:R-:W-:Y:S02]  /*5110*/  LEA.HI.X.SX32 R7, R10, R35, 0x1, P4 ;  /* 0x000000230a077211 */ /* 0x000fe400020f0eff */
[----:B------:R-:W-:-:S02]  /*5120*/  IADD3 R8, P4, R11, R27, RZ ;  /* 0x0000001b0b087210 */ /* 0x000fc40007f9e0ff */
[----:B------:R-:W-:Y:S01]  /*5130*/  ISETP.LT.AND P1, PT, R12, UR7, !P0 ;  /* 0x000000070c007c0c */ /* 0x000fe2000c721270 */
[----:B------:R0:W-:Y:S01]  /*5140*/  @P6 STG.E.U8 desc[UR16][R6.64], R25 ;  /* 0x0000001906006986 */ /* 0x0001e2000c101110 */
[----:B------:R-:W-:Y:S02]  /*5150*/  LEA.HI.X.SX32 R9, R11, R35, 0x1, P4 ;  /* 0x000000230b097211 */ /* 0x000fe400020f0eff */
[C---:B------:R-:W-:Y:S01]  /*5160*/  ISETP.LT.AND P4, PT, R13.reuse, UR7, !P0 ;  /* 0x000000070d007c0c */ /* 0x040fe2000c781270 */
[----:B------:R-:W-:Y:S01]  /*5170*/  IMAD R13, R13, R41, RZ ;  /* 0x000000290d0d7224 */ /* 0x000fe200078e02ff */
[----:B-1----:R-:W-:Y:S02]  /*5180*/  IADD3 R2, P6, R0, R27, RZ ;  /* 0x0000001b00027210 */ /* 0x002fe40007fde0ff */
[----:B------:R-:W-:Y:S02]  /*5190*/  PRMT R31, R32, 0x7773, RZ ;  /* 0x00007773201f7816 */ /* 0x000fe400000000ff */
[----:B------:R-:W-:Y:S01]  /*51a0*/  LEA.HI.X.SX32 R3, R0, R35, 0x1, P6 ;  /* 0x0000002300037211 */ /* 0x000fe200030f0eff */
[----:B------:R-:W-:Y:S01]  /*51b0*/  IMAD R0, R15, R41, RZ ;  /* 0x000000290f007224 */ /* 0x000fe200078e02ff */
[----:B------:R-:W-:Y:S01]  /*51c0*/  PRMT R11, R29, 0x7770, RZ ;  /* 0x000077701d0b7816 */ /* 0x000fe200000000ff */
[----:B------:R1:W-:Y:S01]  /*51d0*/  @P2 STG.E.U8 desc[UR16][R8.64], R31 ;  /* 0x0000001f08002986 */ /* 0x0003e2000c101110 */
[----:B---3--:R-:W-:-:S02]  /*51e0*/  IADD3 R4, P6, R13, R27, RZ ;  /* 0x0000001b0d047210 */ /* 0x008fc40007fde0ff */
[C---:B------:R-:W-:Y:S01]  /*51f0*/  ISETP.LT.AND P2, PT, R14.reuse, UR7, !P0 ;  /* 0x000000070e007c0c */ /* 0x040fe2000c741270 */
[----:B------:R-:W-:Y:S01]  /*5200*/  IMAD R14, R14, R41, RZ ;  /* 0x000000290e0e7224 */ /* 0x000fe200078e02ff */
[----:B------:R-:W-:Y:S01]  /*5210*/  LEA.HI.X.SX32 R5, R13, R35, 0x1, P6 ;  /* 0x000000230d057211 */ /* 0x000fe200030f0eff */
[----:B------:R3:W-:Y:S01]  /*5220*/  @P1 STG.E.U8 desc[UR16][R2.64], R11 ;  /* 0x0000000b02001986 */ /* 0x0007e2000c101110 */
[----:B0-----:R-:W-:Y:S02]  /*5230*/  PRMT R25, R33, 0x7770, RZ ;  /* 0x0000777021197816 */ /* 0x001fe400000000ff */
[----:B------:R-:W-:Y:S01]  /*5240*/  ISETP.LT.AND P1, PT, R15, UR7, !P0 ;  /* 0x000000070f007c0c */ /* 0x000fe2000c721270 */
[----:B------:R-:W0:Y:S01]  /*5250*/  LDS.64 R30, [R30+UR12+0x400] ;  /* 0x0004000c1e1e7984 */ /* 0x000e220008000a00 */
[-C--:B------:R-:W-:Y:S02]  /*5260*/  IADD3 R6, P6, R14, R27.reuse, RZ ;  /* 0x0000001b0e067210 */ /* 0x080fe40007fde0ff */
[----:B------:R-:W-:Y:S01]  /*5270*/  PRMT R13, R29, 0x7771, RZ ;  /* 0x000077711d0d7816 */ /* 0x000fe200000000ff */
[----:B------:R4:W-:Y:S01]  /*5280*/  @P4 STG.E.U8 desc[UR16][R4.64], R25 ;  /* 0x0000001904004986 */ /* 0x0009e2000c101110 */
[----:B-1----:R-:W-:-:S02]  /*5290*/  IADD3 R8, P4, R0, R27, RZ ;  /* 0x0000001b00087210 */ /* 0x002fc40007f9e0ff */
[----:B------:R-:W-:Y:S01]  /*52a0*/  LEA.HI.X.SX32 R7, R14, R35, 0x1, P6 ;  /* 0x000000230e077211 */ /* 0x000fe200030f0eff */
[----:B------:R-:W-:Y:S01]  /*52b0*/  IMAD R14, R23, R41, RZ ;  /* 0x00000029170e7224 */ /* 0x000fe200078e02ff */
[----:B------:R-:W-:Y:S01]  /*52c0*/  LEA.HI.X.SX32 R9, R0, R35, 0x1, P4 ;  /* 0x0000002300097211 */ /* 0x000fe200020f0eff */
[----:B------:R-:W-:Y:S01]  /*52d0*/  IMAD R0, R41, 0x4, R26 ;  /* 0x0000000429007824 */ /* 0x000fe200078e021a */
[----:B------:R-:W-:Y:S01]  /*52e0*/  PRMT R15, R33, 0x7771, RZ ;  /* 0x00007771210f7816 */ /* 0x000fe200000000ff */
[----:B------:R1:W-:Y:S01]  /*52f0*/  @P2 STG.E.U8 desc[UR16][R6.64], R13 ;  /* 0x0000000d06002986 */ /* 0x0003e2000c101110 */
[C---:B------:R-:W-:Y:S01]  /*5300*/  ISETP.LT.AND P6, PT, R16.reuse, UR7, !P0 ;  /* 0x0000000710007c0c */ /* 0x040fe2000c7c1270 */
[-C--:B------:R-:W-:Y:S01]  /*5310*/  IMAD R16, R16, R41.reuse, RZ ;  /* 0x0000002910107224 */ /* 0x080fe200078e02ff */
[----:B---3--:R-:W-:Y:S01]  /*5320*/  PRMT R11, R29, 0x7772, RZ ;  /* 0x000077721d0b7816 */ /* 0x008fe200000000ff */
[----:B------:R3:W-:Y:S01]  /*5330*/  @P1 STG.E.U8 desc[UR16][R8.64], R15 ;  /* 0x0000000f08001986 */ /* 0x0007e2000c101110 */
[C---:B------:R-:W-:Y:S01]  /*5340*/  ISETP.LT.AND P1, PT, R17.reuse, UR7, !P0 ;  /* 0x0000000711007c0c */ /* 0x040fe2000c721270 */
[----:B------:R-:W-:Y:S01]  /*5350*/  IMAD R17, R17, R41, RZ ;  /* 0x0000002911117224 */ /* 0x000fe200078e02ff */
[----:B------:R-:W-:Y:S01]  /*5360*/  IADD3 R2, P2, R16, R27, RZ ;  /* 0x0000001b10027210 */ /* 0x000fe20007f5e0ff */
[----:B------:R-:W-:Y:S01]  /*5370*/  IMAD R10, R41, 0x4, R0 ;  /* 0x00000004290a7824 */ /* 0x000fe200078e0200 */
[----:B------:R-:W-:-:S02]  /*5380*/  PRMT R29, R29, 0x7773, RZ ;  /* 0x000077731d1d7816 */ /* 0x000fc400000000ff */
[----:B------:R-:W-:Y:S02]  /*5390*/  LEA.HI.X.SX32 R3, R16, R35, 0x1, P2 ;  /* 0x0000002310037211 */ /* 0x000fe400010f0eff */
[C---:B------:R-:W-:Y:S01]  /*53a0*/  ISETP.LT.AND P2, PT, R18.reuse, UR7, !P0 ;  /* 0x0000000712007c0c */ /* 0x040fe2000c741270 */
[----:B------:R-:W-:Y:S01]  /*53b0*/  IMAD R18, R18, R41, RZ ;  /* 0x0000002912127224 */ /* 0x000fe200078e02ff */
[----:B----4-:R-:W-:Y:S01]  /*53c0*/  IADD3 R4, P4, R17, R27, RZ ;  /* 0x0000001b11047210 */ /* 0x010fe20007f9e0ff */
[----:B------:R4:W-:Y:S01]  /*53d0*/  @P6 STG.E.U8 desc[UR16][R2.64], R11 ;  /* 0x0000000b02006986 */ /* 0x0009e2000c101110 */
[----:B-1----:R-:W-:Y:S02]  /*53e0*/  PRMT R13, R33, 0x7772, RZ ;  /* 0x00007772210d7816 */ /* 0x002fe400000000ff */
[----:B------:R-:W-:Y:S02]  /*53f0*/  LEA.HI.X.SX32 R5, R17, R35, 0x1, P4 ;  /* 0x0000002311057211 */ /* 0x000fe400020f0eff */
[C---:B------:R-:W-:Y:S01]  /*5400*/  ISETP.LT.AND P4, PT, R19.reuse, UR7, !P0 ;  /* 0x0000000713007c0c */ /* 0x040fe2000c781270 */
[----:B------:R-:W-:Y:S01]  /*5410*/  IMAD R19, R19, R41, RZ ;  /* 0x0000002913137224 */ /* 0x000fe200078e02ff */
[----:B------:R-:W-:Y:S01]  /*5420*/  IADD3 R6, P6, R18, R27, RZ ;  /* 0x0000001b12067210 */ /* 0x000fe20007fde0ff */
[----:B------:R2:W-:Y:S01]  /*5430*/  @P1 STG.E.U8 desc[UR16][R4.64], R13 ;  /* 0x0000000d04001986 */ /* 0x0005e2000c101110 */
[----:B------:R-:W-:-:S02]  /*5440*/  PRMT R33, R33, 0x7773, RZ ;  /* 0x0000777321217816 */ /* 0x000fc400000000ff */
[----:B------:R-:W-:Y:S02]  /*5450*/  LEA.HI.X.SX32 R7, R18, R35, 0x1, P6 ;  /* 0x0000002312077211 */ /* 0x000fe400030f0eff */
[C---:B---3--:R-:W-:Y:S02]  /*5460*/  IADD3 R8, P6, R19.reuse, R27, RZ ;  /* 0x0000001b13087210 */ /* 0x048fe40007fde0ff */
[----:B------:R-:W-:Y:S01]  /*5470*/  ISETP.LT.AND P1, PT, R58, UR7, !P0 ;  /* 0x000000073a007c0c */ /* 0x000fe2000c721270 */
[----:B------:R1:W-:Y:S01]  /*5480*/  @P2 STG.E.U8 desc[UR16][R6.64], R29 ;  /* 0x0000001d06002986 */ /* 0x0003e2000c101110 */
[----:B------:R-:W-:Y:S02]  /*5490*/  LEA.HI.X.SX32 R9, R19, R35, 0x1, P6 ;  /* 0x0000002313097211 */ /* 0x000fe400030f0eff */
[----:B----4-:R-:W-:Y:S02]  /*54a0*/  IADD3 R2, P6, R26, R27, RZ ;  /* 0x0000001b1a027210 */ /* 0x010fe40007fde0ff */
[----:B--2---:R-:W-:Y:S01]  /*54b0*/  PRMT R13, R70, 0x7770, RZ ;  /* 0x00007770460d7816 */ /* 0x004fe200000000ff */
[----:B------:R2:W-:Y:S01]  /*54c0*/  @P4 STG.E.U8 desc[UR16][R8.64], R33 ;  /* 0x0000002108004986 */ /* 0x0005e2000c101110 */
[----:B------:R-:W-:-:S02]  /*54d0*/  LEA.HI.X.SX32 R3, R26, R35, 0x1, P6 ;  /* 0x000000231a037211 */ /* 0x000fc400030f0eff */
[C---:B------:R-:W-:Y:S01]  /*54e0*/  ISETP.LT.AND P4, PT, R20.reuse, UR7, !P0 ;  /* 0x0000000714007c0c */ /* 0x040fe2000c781270 */
[----:B------:R-:W-:Y:S01]  /*54f0*/  IMAD R20, R20, R41, RZ ;  /* 0x0000002914147224 */ /* 0x000fe200078e02ff */
[-C--:B------:R-:W-:Y:S01]  /*5500*/  IADD3 R4, P6, R0, R27.reuse, RZ ;  /* 0x0000001b00047210 */ /* 0x080fe20007fde0ff */
[----:B------:R3:W-:Y:S01]  /*5510*/  @P3 STG.E.U8 desc[UR16][R2.64], R13 ;  /* 0x0000000d02003986 */ /* 0x0007e2000c101110 */
[----:B-1----:R-:W-:Y:S02]  /*5520*/  IADD3 R6, P3, R10, R27, RZ ;  /* 0x0000001b0a067210 */ /* 0x002fe40007f7e0ff */
[-C--:B------:R-:W-:Y:S02]  /*5530*/  LEA.HI.X.SX32 R5, R0, R35.reuse, 0x1, P6 ;  /* 0x0000002300057211 */ /* 0x080fe400030f0eff */
[----:B------:R-:W-:Y:S01]  /*5540*/  LEA.HI.X.SX32 R7, R10, R35, 0x1, P3 ;  /* 0x000000230a077211 */ /* 0x000fe200018f0eff */
[----:B------:R-:W-:Y:S01]  /*5550*/  IMAD R10, R41, 0x8, R10 ;  /* 0x00000008290a7824 */ /* 0x000fe200078e020a */
[----:B--2---:R-:W-:-:S02]  /*5560*/  IADD3 R8, P6, R20, R27, RZ ;  /* 0x0000001b14087210 */ /* 0x004fc40007fde0ff */
[----:B------:R-:W-:Y:S01]  /*5570*/  ISETP.LT.AND P2, PT, R59, UR7, !P0 ;  /* 0x000000073b007c0c */ /* 0x000fe2000c741270 */
[C---:B------:R-:W-:Y:S01]  /*5580*/  IMAD R0, R41.reuse, 0x4, R10 ;  /* 0x0000000429007824 */ /* 0x040fe200078e020a */
[----:B------:R-:W-:Y:S02]  /*5590*/  LEA.HI.X.SX32 R9, R20, R35, 0x1, P6 ;  /* 0x0000002314097211 */ /* 0x000fe400030f0eff */
[----:B---3--:R-:W-:Y:S02]  /*55a0*/  IADD3 R2, P6, R10, R27, RZ ;  /* 0x0000001b0a027210 */ /* 0x008fe40007fde0ff */
[----:B0-----:R-:W-:Y:S02]  /*55b0*/  PRMT R15, R30, 0x7770, RZ ;  /* 0x000077701e0f7816 */ /* 0x001fe400000000ff */
[----:B------:R-:W-:Y:S02]  /*55c0*/  PRMT R11, R70, 0x7771, RZ ;  /* 0x00007771460b7816 */ /* 0x000fe400000000ff */
[----:B------:R-:W-:Y:S01]  /*55d0*/  PRMT R17, R30, 0x7771, RZ ;  /* 0x000077711e117816 */ /* 0x000fe200000000ff */
[----:B------:R0:W-:Y:S01]  /*55e0*/  @P5 STG.E.U8 desc[UR16][R4.64], R15 ;  /* 0x0000000f04005986 */ /* 0x0001e2000c101110 */
[----:B------:R-:W-:Y:S01]  /*55f0*/  LEA.HI.X.SX32 R3, R10, R35, 0x1, P6 ;  /* 0x000000230a037211 */ /* 0x000fe200030f0eff */
[----:B------:R-:W-:Y:S01]  /*5600*/  IMAD R10, R41, 0x4, R0 ;  /* 0x00000004290a7824 */ /* 0x000fe200078e0200 */
[----:B------:R-:W-:Y:S01]  /*5610*/  PRMT R13, R70, 0x7772, RZ ;  /* 0x00007772460d7816 */ /* 0x000fe200000000ff */
[----:B------:R1:W-:Y:S01]  /*5620*/  @P1 STG.E.U8 desc[UR16][R6.64], R11 ;  /* 0x0000000b06001986 */ /* 0x0003e2000c101110 */
[----:B------:R-:W-:-:S02]  /*5630*/  ISETP.LT.AND P5, PT, R60, UR7, !P0 ;  /* 0x000000073c007c0c */ /* 0x000fc4000c7a1270 */
[----:B------:R-:W-:Y:S01]  /*5640*/  ISETP.LT.AND P3, PT, R61, UR7, !P0 ;  /* 0x000000073d007c0c */ /* 0x000fe2000c761270 */
[----:B------:R2:W-:Y:S01]  /*5650*/  @P4 STG.E.U8 desc[UR16][R8.64], R17 ;  /* 0x0000001108004986 */ /* 0x0005e2000c101110 */
[C---:B------:R-:W-:Y:S01]  /*5660*/  ISETP.LT.AND P4, PT, R21.reuse, UR7, !P0 ;  /* 0x0000000715007c0c */ /* 0x040fe2000c781270 */
[----:B------:R-:W-:Y:S01]  /*5670*/  IMAD R21, R21, R41, RZ ;  /* 0x0000002915157224 */ /* 0x000fe200078e02ff */
[----:B------:R-:W-:Y:S01]  /*5680*/  ISETP.LT.AND P1, PT, R62, UR7, !P0 ;  /* 0x000000073e007c0c */ /* 0x000fe2000c721270 */
[----:B------:R3:W-:Y:S01]  /*5690*/  @P2 STG.E.U8 desc[UR16][R2.64], R13 ;  /* 0x0000000d02002986 */ /* 0x0007e2000c101110 */
[-C--:B0-----:R-:W-:Y:S02]  /*56a0*/  IADD3 R4, P6, R0, R27.reuse, RZ ;  /* 0x0000001b00047210 */ /* 0x081fe40007fde0ff */
[----:B------:R-:W-:Y:S02]  /*56b0*/  PRMT R15, R30, 0x7772, RZ ;  /* 0x000077721e0f7816 */ /* 0x000fe400000000ff */
[----:B-1----:R-:W-:-:S02]  /*56c0*/  IADD3 R6, P2, R10, R27, RZ ;  /* 0x0000001b0a067210 */ /* 0x002fc40007f5e0ff */
[-C--:B------:R-:W-:Y:S02]  /*56d0*/  LEA.HI.X.SX32 R5, R0, R35.reuse, 0x1, P6 ;  /* 0x0000002300057211 */ /* 0x080fe400030f0eff */
[----:B------:R-:W-:Y:S01]  /*56e0*/  LEA.HI.X.SX32 R7, R10, R35, 0x1, P2 ;  /* 0x000000230a077211 */ /* 0x000fe200010f0eff */
[----:B------:R-:W-:Y:S01]  /*56f0*/  IMAD R10, R41, 0x8, R10 ;  /* 0x00000008290a7824 */ /* 0x000fe200078e020a */
[----:B--2---:R-:W-:Y:S01]  /*5700*/  IADD3 R8, P6, R21, R27, RZ ;  /* 0x0000001b15087210 */ /* 0x004fe20007fde0ff */
[----:B------:R0:W-:Y:S01]  /*5710*/  @P5 STG.E.U8 desc[UR16][R4.64], R15 ;  /* 0x0000000f04005986 */ /* 0x0001e2000c101110 */
[----:B------:R-:W-:Y:S01]  /*5720*/  PRMT R11, R70, 0x7773, RZ ;  /* 0x00007773460b7816 */ /* 0x000fe200000000ff */
[----:B------:R-:W-:Y:S01]  /*5730*/  IMAD R0, R41, 0x4, R10 ;  /* 0x0000000429007824 */ /* 0x000fe200078e020a */
[----:B------:R-:W-:Y:S02]  /*5740*/  LEA.HI.X.SX32 R9, R21, R35, 0x1, P6 ;  /* 0x0000002315097211 */ /* 0x000fe400030f0eff */
[----:B---3--:R-:W-:Y:S01]  /*5750*/  IADD3 R2, P6, R10, R27, RZ ;  /* 0x0000001b0a027210 */ /* 0x008fe20007fde0ff */
[----:B------:R1:W-:Y:S01]  /*5760*/  @P3 STG.E.U8 desc[UR16][R6.64], R11 ;  /* 0x0000000b06003986 */ /* 0x0003e2000c101110 */
[----:B------:R-:W-:-:S02]  /*5770*/  ISETP.LT.AND P2, PT, R63, UR7, !P0 ;  /* 0x000000073f007c0c */ /* 0x000fc4000c741270 */
[----:B------:R-:W-:Y:S02]  /*5780*/  LEA.HI.X.SX32 R3, R10, R35, 0x1, P6 ;  /* 0x000000230a037211 */ /* 0x000fe400030f0eff */
[----:B------:R-:W-:Y:S02]  /*5790*/  PRMT R13, R30, 0x7773, RZ ;  /* 0x000077731e0d7816 */ /* 0x000fe400000000ff */
[C---:B0-----:R-:W-:Y:S02]  /*57a0*/  IADD3 R4, P6, R0.reuse, R27, RZ ;  /* 0x0000001b00047210 */ /* 0x041fe40007fde0ff */
[----:B------:R-:W-:Y:S01]  /*57b0*/  PRMT R15, R71, 0x7770, RZ ;  /* 0x00007770470f7816 */ /* 0x000fe200000000ff */
[----:B------:R0:W-:Y:S01]  /*57c0*/  @P4 STG.E.U8 desc[UR16][R8.64], R13 ;  /* 0x0000000d08004986 */ /* 0x0001e2000c101110 */
[----:B------:R-:W-:Y:S01]  /*57d0*/  LEA.HI.X.SX32 R5, R0, R35, 0x1, P6 ;  /* 0x0000002300057211 */ /* 0x000fe200030f0eff */
[----:B-1----:R-:W-:Y:S01]  /*57e0*/  IMAD R7, R41, 0x4, R0 ;  /* 0x0000000429077824 */ /* 0x002fe200078e0200 */
[C---:B------:R-:W-:Y:S01]  /*57f0*/  ISETP.LT.AND P4, PT, R22.reuse, UR7, !P0 ;  /* 0x0000000716007c0c */ /* 0x040fe2000c781270 */
[----:B------:R-:W-:Y:S01]  /*5800*/  IMAD R22, R22, R41, RZ ;  /* 0x0000002916167224 */ /* 0x000fe200078e02ff */
[----:B------:R-:W-:Y:S01]  /*5810*/  PRMT R17, R31, 0x7770, RZ ;  /* 0x000077701f117816 */ /* 0x000fe200000000ff */
[----:B------:R-:W-:Y:S01]  /*5820*/  IMAD R0, R41, 0x8, R7 ;  /* 0x0000000829007824 */ /* 0x000fe200078e0207 */
[----:B------:R-:W-:Y:S01]  /*5830*/  @P1 STG.E.U8 desc[UR16][R2.64], R15 ;  /* 0x0000000f02001986 */ /* 0x000fe2000c101110 */
[----:B------:R-:W-:-:S02]  /*5840*/  IADD3 R6, P1, R7, R27, RZ ;  /* 0x0000001b07067210 */ /* 0x000fc40007f3e0ff */
[C---:B------:R-:W-:Y:S01]  /*5850*/  IMAD R12, R41.reuse, 0x4, R0 ;  /* 0x00000004290c7824 */ /* 0x040fe200078e0200 */
[----:B------:R1:W-:Y:S01]  /*5860*/  @P2 STG.E.U8 desc[UR16][R4.64], R17 ;  /* 0x0000001104002986 */ /* 0x0003e2000c101110 */
[C---:B0-----:R-:W-:Y:S02]  /*5870*/  IADD3 R8, P2, R22.reuse, R27, RZ ;  /* 0x0000001b16087210 */ /* 0x041fe40007f5e0ff */
[----:B------:R-:W-:Y:S01]  /*5880*/  IMAD R13, R41, 0x4, R12 ;  /* 0x00000004290d7824 */ /* 0x000fe200078e020c */
[-C--:B------:R-:W-:Y:S02]  /*5890*/  LEA.HI.X.SX32 R7, R7, R35.reuse, 0x1, P1 ;  /* 0x0000002307077211 */ /* 0x080fe400008f0eff */
[----:B------:R-:W-:Y:S02]  /*58a0*/  LEA.HI.X.SX32 R9, R22, R35, 0x1, P2 ;  /* 0x0000002316097211 */ /* 0x000fe400010f0eff */
[----:B------:R-:W-:Y:S02]  /*58b0*/  IADD3 R10, P2, R0, R27, RZ ;  /* 0x0000001b000a7210 */ /* 0x000fe40007f5e0ff */
[----:B------:R-:W-:-:S02]  /*58c0*/  ISETP.LT.AND P5, PT, R64, UR7, !P0 ;  /* 0x0000000740007c0c */ /* 0x000fc4000c7a1270 */
[----:B-1----:R-:W-:Y:S02]  /*58d0*/  IADD3 R4, P1, R13, R27, RZ ;  /* 0x0000001b0d047210 */ /* 0x002fe40007f3e0ff */
[----:B------:R-:W-:Y:S02]  /*58e0*/  ISETP.LT.AND P3, PT, R65, UR7, !P0 ;  /* 0x0000000741007c0c */ /* 0x000fe4000c761270 */
[-C--:B------:R-:W-:Y:S02]  /*58f0*/  LEA.HI.X.SX32 R11, R0, R35.reuse, 0x1, P2 ;  /* 0x00000023000b7211 */ /* 0x080fe400010f0eff */
[----:B------:R-:W-:Y:S02]  /*5900*/  ISETP.LT.AND P2, PT, R66, UR7, !P0 ;  /* 0x0000000742007c0c */ /* 0x000fe4000c741270 */
[----:B------:R-:W-:Y:S02]  /*5910*/  LEA.HI.X.SX32 R5, R13, R35, 0x1, P1 ;  /* 0x000000230d057211 */ /* 0x000fe400008f0eff */
[----:B------:R-:W-:-:S02]  /*5920*/  ISETP.LT.AND P1, PT, R67, UR7, !P0 ;  /* 0x0000000743007c0c */ /* 0x000fc4000c721270 */
[----:B------:R-:W-:Y:S02]  /*5930*/  ISETP.LT.AND P0, PT, R23, UR7, !P0 ;  /* 0x0000000717007c0c */ /* 0x000fe4000c701270 */
[C---:B------:R-:W-:Y:S02]  /*5940*/  IADD3 R2, P6, R12.reuse, R27, RZ ;  /* 0x0000001b0c027210 */ /* 0x040fe40007fde0ff */
[----:B------:R-:W-:Y:S02]  /*5950*/  PRMT R17, R71, 0x7771, RZ ;  /* 0x0000777147117816 */ /* 0x000fe400000000ff */
[----:B------:R-:W-:Y:S02]  /*5960*/  PRMT R21, R31, 0x7771, RZ ;  /* 0x000077711f157816 */ /* 0x000fe400000000ff */
[----:B------:R-:W-:Y:S01]  /*5970*/  PRMT R15, R71, 0x7772, RZ ;  /* 0x00007772470f7816 */ /* 0x000fe200000000ff */
[----:B------:R0:W-:Y:S01]  /*5980*/  @P5 STG.E.U8 desc[UR16][R6.64], R17 ;  /* 0x0000001106005986 */ /* 0x0001e2000c101110 */
[----:B------:R-:W-:-:S02]  /*5990*/  LEA.HI.X.SX32 R3, R12, R35, 0x1, P6 ;  /* 0x000000230c037211 */ /* 0x000fc400030f0eff */
[----:B------:R-:W-:Y:S01]  /*59a0*/  PRMT R19, R31, 0x7772, RZ ;  /* 0x000077721f137816 */ /* 0x000fe200000000ff */
[----:B------:R0:W-:Y:S01]  /*59b0*/  @P4 STG.E.U8 desc[UR16][R8.64], R21 ;  /* 0x0000001508004986 */ /* 0x0001e2000c101110 */
[----:B------:R-:W-:Y:S02]  /*59c0*/  PRMT R71, R71, 0x7773, RZ ;  /* 0x0000777347477816 */ /* 0x000fe400000000ff */
[C---:B------:R-:W-:Y:S01]  /*59d0*/  IADD3 R12, P6, R14.reuse, R27, RZ ;  /* 0x0000001b0e0c7210 */ /* 0x040fe20007fde0ff */
[----:B------:R0:W-:Y:S01]  /*59e0*/  @P3 STG.E.U8 desc[UR16][R10.64], R15 ;  /* 0x0000000f0a003986 */ /* 0x0001e2000c101110 */
[----:B------:R-:W-:Y:S02]  /*59f0*/  PRMT R31, R31, 0x7773, RZ ;  /* 0x000077731f1f7816 */ /* 0x000fe400000000ff */
[----:B------:R-:W-:Y:S01]  /*5a00*/  LEA.HI.X.SX32 R13, R14, R35, 0x1, P6 ;  /* 0x000000230e0d7211 */ /* 0x000fe200030f0eff */
[----:B------:R0:W-:Y:S04]  /*5a10*/  @P2 STG.E.U8 desc[UR16][R2.64], R19 ;  /* 0x0000001302002986 */ /* 0x0001e8000c101110 */
[----:B------:R0:W-:Y:S01]  /*5a20*/  @P1 STG.E.U8 desc[UR16][R4.64], R71 ;  /* 0x0000004704001986 */ /* 0x0001e2000c101110 */
[----:B------:R-:W-:Y:S05]  /*5a30*/  @!P0 EXIT ;  /* 0x000000000000894d */ /* 0x000fea0003800000 */
[----:B------:R-:W-:Y:S01]  /*5a40*/  STG.E.U8 desc[UR16][R12.64], R31 ;  /* 0x0000001f0c007986 */ /* 0x000fe2000c101110 */
[----:B------:R-:W-:Y:S05]  /*5a50*/  EXIT ;  /* 0x000000000000794d */ /* 0x000fea0003800000 */
.L_x_3:
[----:B------:R-:W-:-:S00]  /*5a60*/  BRA `(.L_x_3) ;  /* 0xfffffffc00fc7947 */ /* 0x000fc0000383ffff */
[----:B------:R-:W-:-:S00]  /*5a70*/  NOP ;  /* 0x0000000000007918 */ /* 0x000fc00000000000 */
        /* <DEDUP_REMOVED lines=8> */
.L_x_4:


//--------------------- .nv.shared.matmul_kernel  --------------------------
	.section	.nv.shared.matmul_kernel,"aw",@nobits
	.sectionflags	@""
	.align	16
	.zero		1024


//--------------------- .nv.shared.reserved.0     --------------------------
	.section	.nv.shared.reserved.0,"aw",@nobits
	.weak		__nv_reservedSMEM_offset_0_alias
	.size		__nv_reservedSMEM_offset_0_alias, 0, 0
	.other		__nv_reservedSMEM_offset_0_alias,@"STO_CUDA_RESERVED_SHARED STV_DEFAULT"
__nv_reservedSMEM_offset_0_alias:
	.zero		0


//--------------------- .nv.constant0.matmul_kernel --------------------------
	.section	.nv.constant0.matmul_kernel,"a",@progbits
	.sectionflags	@""
	.align	4
.nv.constant0.matmul_kernel:
	.zero		608


//--------------------- SYMBOLS --------------------------

	.type		.nv.reservedSmem.offset0,@object
	.size		.nv.reservedSmem.offset0,0x4
